// auto-generated by cutlass_sweep.conv — config: {"arch": "sm_90", "cluster_m": 2, "cluster_n": 1, "conv_kind": "fprop", "dtype": "e4m3", "ndim": 3, "tile_k": 64, "tile_m": 128, "tile_n": 128}
#include "cutlass/cutlass.h"
#include "cute/tensor.hpp"
#include "cutlass/kernel_hardware_info.hpp"
#include "cutlass/conv/convolution.h"
#include "cutlass/conv/dispatch_policy.hpp"
#include "cutlass/conv/collective/collective_builder.hpp"
#include "cutlass/conv/kernel/conv_universal.hpp"
#include "cutlass/conv/device/conv_universal_adapter.hpp"
#include "cutlass/epilogue/collective/collective_builder.hpp"

using namespace cute;
using Elem = cutlass::float_e4m3_t;
using Acc  = float;
using LayoutAB = cutlass::layout::TensorNDHWC;
using LayoutC  = cutlass::layout::TensorNDHWC;
constexpr auto ConvOp = cutlass::conv::Operator::kFprop;
using TileShape    = Shape<_128, _128, Shape<_64>>;
using ClusterShape = Shape<_2, _1, _1>;

using CollectiveEpilogue = typename cutlass::epilogue::collective::CollectiveBuilder<
    cutlass::arch::Sm90, cutlass::arch::OpClassTensorOp,
    TileShape, ClusterShape,
    cutlass::epilogue::collective::EpilogueTileAuto,
    Acc, Acc,
    Elem, LayoutC, 128 / cutlass::sizeof_bits<Elem>::value,
    Elem, LayoutC, 128 / cutlass::sizeof_bits<Elem>::value,
    cutlass::epilogue::collective::EpilogueScheduleAuto
  >::CollectiveOp;

using CollectiveMainloop = typename cutlass::conv::collective::CollectiveBuilder<
    cutlass::arch::Sm90, cutlass::arch::OpClassTensorOp, ConvOp,
    Elem, LayoutAB, 128 / cutlass::sizeof_bits<Elem>::value,
    Elem, LayoutAB, 128 / cutlass::sizeof_bits<Elem>::value,
    Acc,
    TileShape, ClusterShape,
    cutlass::conv::collective::StageCountAutoCarveout<
        static_cast<int>(sizeof(typename CollectiveEpilogue::SharedStorage))>,
    cutlass::conv::collective::KernelScheduleAuto
  >::CollectiveOp;

using ProblemShape = cutlass::conv::ConvProblemShape<
    ConvOp, CollectiveMainloop::DispatchPolicy::NumSpatialDimensions>;
using ConvKernel = cutlass::conv::kernel::ConvUniversal<
    ProblemShape, CollectiveMainloop, CollectiveEpilogue>;
using Conv = cutlass::conv::device::ConvUniversalAdapter<ConvKernel>;

auto* _anchor = &cutlass::device_kernel<ConvKernel>;


// ===== COMPILED SASS (sm_90a) =====

	.target	sm_90a

	.elftype	@"ET_EXEC"


//--------------------- .note.nv.tkinfo           --------------------------
	.section	.note.nv.tkinfo,"",@"SHT_NOTE"
	.sectionflags	@"SHF_NOTE_NV_TKINFO"
	.tkinfo
        /*0018*/ 	.word	0x00000002
        /*0030*/ 	.string	""
        /*0030*/ 	.string	"ptxas"
        /*0030*/ 	.string	"Cuda compilation tools, release 13.0, V13.0.88"
        /*0030*/ 	.string	"Build cuda_13.0.r13.0/compiler.36424714_0"
        /*0030*/ 	.string	"-arch sm_90a -m 64 "



//--------------------- .note.nv.cuinfo           --------------------------
	.section	.note.nv.cuinfo,"",@"SHT_NOTE"
	.sectionflags	@"SHF_NOTE_NV_CUINFO"
        /*0018*/ 	.short	0x0002
        /*001a*/ 	.short	0x005a
        /*001c*/ 	.short	0x0082
	.zero		2


//--------------------- .nv.info                  --------------------------
	.section	.nv.info,"",@"SHT_CUDA_INFO"
	.align	4


	//----- nvinfo : EIATTR_REGCOUNT
	.align		4
        /*0000*/ 	.byte	0x04, 0x2f
        /*0002*/ 	.short	(.L_12 - .L_11)
	.align		4
.L_11:
        /*0004*/ 	.word	index@(_ZN7cutlass13device_kernelINS_4conv6kernel13ConvUniversalINS1_16ConvProblemShapeILNS1_8OperatorE0ELi3EEENS1_10collective14CollectiveConvINS1_46MainloopSm90TmaGmmaWarpSpecializedImplicitGemmILS5_0ELi14ELi3EN4cute5tupleIJNSA_1CILi2EEENSC_ILi1EEESE_EEENS1_36KernelImplicitTmaWarpSpecializedSm90ELi1EEENSB_IJNSC_ILi128EEESI_NSB_IJNSC_ILi64EEEEEEEEENS_12float_e4m3_tESM_NSA_8TiledMMAINSA_8MMA_AtomIJNSA_4SM904GMMA31MMA_64x128x32_F32E4M3E4M3_SS_TNILNSQ_7ScaleInE1ELSS_1EEEEEENSA_6LayoutINSB_IJSE_SE_SE_EEENSB_IJNSC_ILi0EEESX_SX_EEEEENSB_IJNSA_10UnderscoreES10_S10_EEEEENS7_6detail26Sm90ImplicitGemmTileTraitsINSA_20SM90_TMA_LOAD_IM2COLENSA_14ComposedLayoutINSA_7SwizzleILi2ELi4ELi3EEENSA_18smem_ptr_flag_bitsILi8EEENSV_INSB_IJNSB_IJNSC_ILi8EEENSC_ILi16EEEEEENSB_IJSJ_SE_EEENSB_IJSE_NSC_ILi14EEEEEEEEENSB_IJNSB_IJSJ_NSC_ILi512EEEEEENSB_IJSE_SX_EEENSB_IJSX_NSC_ILi8192EEEEEEEEEEEEEvEENS14_INSA_23SM90_TMA_LOAD_MULTICASTES1P_vEEEENS_8epilogue10collective6detail29Sm90TmaWarpSpecializedAdapterINS1V_15DefaultEpilogueISM_NSB_IJNSB_IJllllEEESE_SX_EEES20_NS1U_6thread17LinearCombinationISM_Li1EffLNS21_9ScaleType4KindE0ELNS_15FloatRoundStyleE2ESM_EENS_4gemm15EpilogueDefaultEEEEEvvEEEEvNT_6ParamsE)
        /*0008*/ 	.word	0x0000009a


	//----- nvinfo : EIATTR_FRAME_SIZE
	.align		4
.L_12:
        /*000c*/ 	.byte	0x04, 0x11
        /*000e*/ 	.short	(.L_14 - .L_13)
	.align		4
.L_13:
        /*0010*/ 	.word	index@(_ZN7cutlass13device_kernelINS_4conv6kernel13ConvUniversalINS1_16ConvProblemShapeILNS1_8OperatorE0ELi3EEENS1_10collective14CollectiveConvINS1_46MainloopSm90TmaGmmaWarpSpecializedImplicitGemmILS5_0ELi14ELi3EN4cute5tupleIJNSA_1CILi2EEENSC_ILi1EEESE_EEENS1_36KernelImplicitTmaWarpSpecializedSm90ELi1EEENSB_IJNSC_ILi128EEESI_NSB_IJNSC_ILi64EEEEEEEEENS_12float_e4m3_tESM_NSA_8TiledMMAINSA_8MMA_AtomIJNSA_4SM904GMMA31MMA_64x128x32_F32E4M3E4M3_SS_TNILNSQ_7ScaleInE1ELSS_1EEEEEENSA_6LayoutINSB_IJSE_SE_SE_EEENSB_IJNSC_ILi0EEESX_SX_EEEEENSB_IJNSA_10UnderscoreES10_S10_EEEEENS7_6detail26Sm90ImplicitGemmTileTraitsINSA_20SM90_TMA_LOAD_IM2COLENSA_14ComposedLayoutINSA_7SwizzleILi2ELi4ELi3EEENSA_18smem_ptr_flag_bitsILi8EEENSV_INSB_IJNSB_IJNSC_ILi8EEENSC_ILi16EEEEEENSB_IJSJ_SE_EEENSB_IJSE_NSC_ILi14EEEEEEEEENSB_IJNSB_IJSJ_NSC_ILi512EEEEEENSB_IJSE_SX_EEENSB_IJSX_NSC_ILi8192EEEEEEEEEEEEEvEENS14_INSA_23SM90_TMA_LOAD_MULTICASTES1P_vEEEENS_8epilogue10collective6detail29Sm90TmaWarpSpecializedAdapterINS1V_15DefaultEpilogueISM_NSB_IJNSB_IJllllEEESE_SX_EEES20_NS1U_6thread17LinearCombinationISM_Li1EffLNS21_9ScaleType4KindE0ELNS_15FloatRoundStyleE2ESM_EENS_4gemm15EpilogueDefaultEEEEEvvEEEEvNT_6ParamsE)
        /*0014*/ 	.word	0x00000000


	//----- nvinfo : EIATTR_MIN_STACK_SIZE
	.align		4
.L_14:
        /*0018*/ 	.byte	0x04, 0x12
        /*001a*/ 	.short	(.L_16 - .L_15)
	.align		4
.L_15:
        /*001c*/ 	.word	index@(_ZN7cutlass13device_kernelINS_4conv6kernel13ConvUniversalINS1_16ConvProblemShapeILNS1_8OperatorE0ELi3EEENS1_10collective14CollectiveConvINS1_46MainloopSm90TmaGmmaWarpSpecializedImplicitGemmILS5_0ELi14ELi3EN4cute5tupleIJNSA_1CILi2EEENSC_ILi1EEESE_EEENS1_36KernelImplicitTmaWarpSpecializedSm90ELi1EEENSB_IJNSC_ILi128EEESI_NSB_IJNSC_ILi64EEEEEEEEENS_12float_e4m3_tESM_NSA_8TiledMMAINSA_8MMA_AtomIJNSA_4SM904GMMA31MMA_64x128x32_F32E4M3E4M3_SS_TNILNSQ_7ScaleInE1ELSS_1EEEEEENSA_6LayoutINSB_IJSE_SE_SE_EEENSB_IJNSC_ILi0EEESX_SX_EEEEENSB_IJNSA_10UnderscoreES10_S10_EEEEENS7_6detail26Sm90ImplicitGemmTileTraitsINSA_20SM90_TMA_LOAD_IM2COLENSA_14ComposedLayoutINSA_7SwizzleILi2ELi4ELi3EEENSA_18smem_ptr_flag_bitsILi8EEENSV_INSB_IJNSB_IJNSC_ILi8EEENSC_ILi16EEEEEENSB_IJSJ_SE_EEENSB_IJSE_NSC_ILi14EEEEEEEEENSB_IJNSB_IJSJ_NSC_ILi512EEEEEENSB_IJSE_SX_EEENSB_IJSX_NSC_ILi8192EEEEEEEEEEEEEvEENS14_INSA_23SM90_TMA_LOAD_MULTICASTES1P_vEEEENS_8epilogue10collective6detail29Sm90TmaWarpSpecializedAdapterINS1V_15DefaultEpilogueISM_NSB_IJNSB_IJllllEEESE_SX_EEES20_NS1U_6thread17LinearCombinationISM_Li1EffLNS21_9ScaleType4KindE0ELNS_15FloatRoundStyleE2ESM_EENS_4gemm15EpilogueDefaultEEEEEvvEEEEvNT_6ParamsE)
        /*0020*/ 	.word	0x00000000
.L_16:


//--------------------- .nv.compat                --------------------------
	.section	.nv.compat,"",@"SHT_CUDA_COMPAT_INFO"
	.align	4
        /*0000*/ 	.byte	0x02, 0x09, 0x01, 0x00, 0x02, 0x02, 0x04, 0x00, 0x02, 0x05, 0x05, 0x00, 0x03, 0x07, 0x01, 0x01
        /*0010*/ 	.byte	0x02, 0x03, 0x01, 0x00, 0x02, 0x06, 0x01, 0x00, 0x04, 0x0b, 0x08, 0x00, 0x00, 0x00, 0x00, 0x00
        /*0020*/ 	.byte	0x00, 0x00, 0x00, 0x00


//--------------------- .nv.info._ZN7cutlass13device_kernelINS_4conv6kernel13ConvUniversalINS1_16ConvProblemShapeILNS1_8OperatorE0ELi3EEENS1_10collective14CollectiveConvINS1_46MainloopSm90TmaGmmaWarpSpecializedImplicitGemmILS5_0ELi14ELi3EN4cute5tupleIJNSA_1CILi2EEENSC_ILi1EEESE_EEENS1_36KernelImplicitTmaWarpSpecializedSm90ELi1EEENSB_IJNSC_ILi128EEESI_NSB_IJNSC_ILi64EEEEEEEEENS_12float_e4m3_tESM_NSA_8TiledMMAINSA_8MMA_AtomIJNSA_4SM904GMMA31MMA_64x128x32_F32E4M3E4M3_SS_TNILNSQ_7ScaleInE1ELSS_1EEEEEENSA_6LayoutINSB_IJSE_SE_SE_EEENSB_IJNSC_ILi0EEESX_SX_EEEEENSB_IJNSA_10UnderscoreES10_S10_EEEEENS7_6detail26Sm90ImplicitGemmTileTraitsINSA_20SM90_TMA_LOAD_IM2COLENSA_14ComposedLayoutINSA_7SwizzleILi2ELi4ELi3EEENSA_18smem_ptr_flag_bitsILi8EEENSV_INSB_IJNSB_IJNSC_ILi8EEENSC_ILi16EEEEEENSB_IJSJ_SE_EEENSB_IJSE_NSC_ILi14EEEEEEEEENSB_IJNSB_IJSJ_NSC_ILi512EEEEEENSB_IJSE_SX_EEENSB_IJSX_NSC_ILi8192EEEEEEEEEEEEEvEENS14_INSA_23SM90_TMA_LOAD_MULTICASTES1P_vEEEENS_8epilogue10collective6detail29Sm90TmaWarpSpecializedAdapterINS1V_15DefaultEpilogueISM_NSB_IJNSB_IJllllEEESE_SX_EEES20_NS1U_6thread17LinearCombinationISM_Li1EffLNS21_9ScaleType4KindE0ELNS_15FloatRoundStyleE2ESM_EENS_4gemm15EpilogueDefaultEEEEEvvEEEEvNT_6ParamsE --------------------------
	.section	.nv.info._ZN7cutlass13device_kernelINS_4conv6kernel13ConvUniversalINS1_16ConvProblemShapeILNS1_8OperatorE0ELi3EEENS1_10collective14CollectiveConvINS1_46MainloopSm90TmaGmmaWarpSpecializedImplicitGemmILS5_0ELi14ELi3EN4cute5tupleIJNSA_1CILi2EEENSC_ILi1EEESE_EEENS1_36KernelImplicitTmaWarpSpecializedSm90ELi1EEENSB_IJNSC_ILi128EEESI_NSB_IJNSC_ILi64EEEEEEEEENS_12float_e4m3_tESM_NSA_8TiledMMAINSA_8MMA_AtomIJNSA_4SM904GMMA31MMA_64x128x32_F32E4M3E4M3_SS_TNILNSQ_7ScaleInE1ELSS_1EEEEEENSA_6LayoutINSB_IJSE_SE_SE_EEENSB_IJNSC_ILi0EEESX_SX_EEEEENSB_IJNSA_10UnderscoreES10_S10_EEEEENS7_6detail26Sm90ImplicitGemmTileTraitsINSA_20SM90_TMA_LOAD_IM2COLENSA_14ComposedLayoutINSA_7SwizzleILi2ELi4ELi3EEENSA_18smem_ptr_flag_bitsILi8EEENSV_INSB_IJNSB_IJNSC_ILi8EEENSC_ILi16EEEEEENSB_IJSJ_SE_EEENSB_IJSE_NSC_ILi14EEEEEEEEENSB_IJNSB_IJSJ_NSC_ILi512EEEEEENSB_IJSE_SX_EEENSB_IJSX_NSC_ILi8192EEEEEEEEEEEEEvEENS14_INSA_23SM90_TMA_LOAD_MULTICASTES1P_vEEEENS_8epilogue10collective6detail29Sm90TmaWarpSpecializedAdapterINS1V_15DefaultEpilogueISM_NSB_IJNSB_IJllllEEESE_SX_EEES20_NS1U_6thread17LinearCombinationISM_Li1EffLNS21_9ScaleType4KindE0ELNS_15FloatRoundStyleE2ESM_EENS_4gemm15EpilogueDefaultEEEEEvvEEEEvNT_6ParamsE,"",@"SHT_CUDA_INFO"
	.sectionflags	@""
	.align	4


	//----- nvinfo : EIATTR_CUDA_API_VERSION
	.align		4
        /*0000*/ 	.byte	0x04, 0x37
        /*0002*/ 	.short	(.L_18 - .L_17)
.L_17:
        /*0004*/ 	.word	0x00000082


	//----- nvinfo : EIATTR_KPARAM_INFO
	.align		4
.L_18:
        /*0008*/ 	.byte	0x04, 0x17
        /*000a*/ 	.short	(.L_20 - .L_19)
.L_19:
        /*000c*/ 	.word	0x00000000
        /*0010*/ 	.short	0x0000
        /*0012*/ 	.short	0x0070
        /*0014*/ 	.byte	0x00, 0xf0, 0x01, 0x10


	//----- nvinfo : EIATTR_SPARSE_MMA_MASK
	.align		4
.L_20:
        /*0018*/ 	.byte	0x03, 0x50
        /*001a*/ 	.short	0x0000


	//----- nvinfo : EIATTR_MAXREG_COUNT
	.align		4
        /*001c*/ 	.byte	0x03, 0x1b
        /*001e*/ 	.short	0x00ff


	//----- nvinfo : EIATTR_NUM_BARRIERS
	.align		4
        /*0020*/ 	.byte	0x02, 0x4c
        /*0022*/ 	.byte	0x01
	.zero		1


	//----- nvinfo : EIATTR_MERCURY_ISA_VERSION
	.align		4
        /*0024*/ 	.byte	0x03, 0x5f
        /*0026*/ 	.short	0x0101


	//----- nvinfo : EIATTR_COOP_GROUP_MASK_REGIDS
	.align		4
        /*0028*/ 	.byte	0x04, 0x29
        /*002a*/ 	.short	(.L_22 - .L_21)


	//   ....[0]....
.L_21:
        /*002c*/ 	.word	0xffffffff


	//   ....[1]....
        /*0030*/ 	.word	0xffffffff


	//   ....[2]....
        /*0034*/ 	.word	0xffffffff


	//   ....[3]....
        /*0038*/ 	.word	0xffffffff


	//----- nvinfo : EIATTR_COOP_GROUP_INSTR_OFFSETS
	.align		4
.L_22:
        /*003c*/ 	.byte	0x04, 0x28
        /*003e*/ 	.short	(.L_24 - .L_23)


	//   ....[0]....
.L_23:
        /*0040*/ 	.word	0x00000070


	//   ....[1]....
        /*0044*/ 	.word	0x00000080


	//   ....[2]....
        /*0048*/ 	.word	0x00000140


	//   ....[3]....
        /*004c*/ 	.word	0x00000810


	//----- nvinfo : EIATTR_MBARRIER_INSTR_OFFSETS
	.align		4
.L_24:
        /*0050*/ 	.byte	0x04, 0x39
        /*0052*/ 	.short	(.L_26 - .L_25)


	//   ....[0]....
.L_25:
        /*0054*/ 	.word	0x00000310
        /*0058*/ 	.word	0x000000ff
        /*005c*/ 	.word	0x00038000
        /*0060*/ 	.short	0x0100
        /*0062*/ 	.byte	0x08
	.zero		1


	//   ....[1]....
        /*0064*/ 	.word	0x00000320
        /*0068*/ 	.word	0x000000ff
        /*006c*/ 	.word	0x00038070
        /*0070*/ 	.short	0x0100
        /*0072*/ 	.byte	0x08
	.zero		1


	//   ....[2]....
        /*0074*/ 	.word	0x00000330
        /*0078*/ 	.word	0x000000ff
        /*007c*/ 	.word	0x00038008
        /*0080*/ 	.short	0x0100
        /*0082*/ 	.byte	0x08
	.zero		1


	//   ....[3]....
        /*0084*/ 	.word	0x00000340
        /*0088*/ 	.word	0x000000ff
        /*008c*/ 	.word	0x00038078
        /*0090*/ 	.short	0x0100
        /*0092*/ 	.byte	0x08
	.zero		1


	//   ....[4]....
        /*0094*/ 	.word	0x00000350
        /*0098*/ 	.word	0x000000ff
        /*009c*/ 	.word	0x00038010
        /*00a0*/ 	.short	0x0100
        /*00a2*/ 	.byte	0x08
	.zero		1


	//   ....[5]....
        /*00a4*/ 	.word	0x00000360
        /*00a8*/ 	.word	0x000000ff
        /*00ac*/ 	.word	0x00038080
        /*00b0*/ 	.short	0x0100
        /*00b2*/ 	.byte	0x08
	.zero		1


	//   ....[6]....
        /*00b4*/ 	.word	0x00000370
        /*00b8*/ 	.word	0x000000ff
        /*00bc*/ 	.word	0x00038018
        /*00c0*/ 	.short	0x0100
        /*00c2*/ 	.byte	0x08
	.zero		1


	//   ....[7]....
        /*00c4*/ 	.word	0x00000380
        /*00c8*/ 	.word	0x000000ff
        /*00cc*/ 	.word	0x00038088
        /*00d0*/ 	.short	0x0100
        /*00d2*/ 	.byte	0x08
	.zero		1


	//   ....[8]....
        /*00d4*/ 	.word	0x00000390
        /*00d8*/ 	.word	0x000000ff
        /*00dc*/ 	.word	0x00038020
        /*00e0*/ 	.short	0x0100
        /*00e2*/ 	.byte	0x08
	.zero		1


	//   ....[9]....
        /*00e4*/ 	.word	0x000003a0
        /*00e8*/ 	.word	0x000000ff
        /*00ec*/ 	.word	0x00038090
        /*00f0*/ 	.short	0x0100
        /*00f2*/ 	.byte	0x08
	.zero		1


	//   ....[10]....
        /*00f4*/ 	.word	0x000003b0
        /*00f8*/ 	.word	0x000000ff
        /*00fc*/ 	.word	0x00038028
        /*0100*/ 	.short	0x0100
        /*0102*/ 	.byte	0x08
	.zero		1


	//   ....[11]....
        /*0104*/ 	.word	0x000003c0
        /*0108*/ 	.word	0x000000ff
        /*010c*/ 	.word	0x00038098
        /*0110*/ 	.short	0x0100
        /*0112*/ 	.byte	0x08
	.zero		1


	//   ....[12]....
        /*0114*/ 	.word	0x000003d0
        /*0118*/ 	.word	0x000000ff
        /*011c*/ 	.word	0x00038030
        /*0120*/ 	.short	0x0100
        /*0122*/ 	.byte	0x08
	.zero		1


	//   ....[13]....
        /*0124*/ 	.word	0x000003e0
        /*0128*/ 	.word	0x000000ff
        /*012c*/ 	.word	0x000380a0
        /*0130*/ 	.short	0x0100
        /*0132*/ 	.byte	0x08
	.zero		1


	//   ....[14]....
        /*0134*/ 	.word	0x000003f0
        /*0138*/ 	.word	0x000000ff
        /*013c*/ 	.word	0x00038038
        /*0140*/ 	.short	0x0100
        /*0142*/ 	.byte	0x08
	.zero		1


	//   ....[15]....
        /*0144*/ 	.word	0x00000400
        /*0148*/ 	.word	0x000000ff
        /*014c*/ 	.word	0x000380a8
        /*0150*/ 	.short	0x0100
        /*0152*/ 	.byte	0x08
	.zero		1


	//   ....[16]....
        /*0154*/ 	.word	0x00000410
        /*0158*/ 	.word	0x000000ff
        /*015c*/ 	.word	0x00038040
        /*0160*/ 	.short	0x0100
        /*0162*/ 	.byte	0x08
	.zero		1


	//   ....[17]....
        /*0164*/ 	.word	0x00000420
        /*0168*/ 	.word	0x000000ff
        /*016c*/ 	.word	0x000380b0
        /*0170*/ 	.short	0x0100
        /*0172*/ 	.byte	0x08
	.zero		1


	//   ....[18]....
        /*0174*/ 	.word	0x00000430
        /*0178*/ 	.word	0x000000ff
        /*017c*/ 	.word	0x00038048
        /*0180*/ 	.short	0x0100
        /*0182*/ 	.byte	0x08
	.zero		1


	//   ....[19]....
        /*0184*/ 	.word	0x00000440
        /*0188*/ 	.word	0x000000ff
        /*018c*/ 	.word	0x000380b8
        /*0190*/ 	.short	0x0100
        /*0192*/ 	.byte	0x08
	.zero		1


	//   ....[20]....
        /*0194*/ 	.word	0x00000450
        /*0198*/ 	.word	0x000000ff
        /*019c*/ 	.word	0x00038050
        /*01a0*/ 	.short	0x0100
        /*01a2*/ 	.byte	0x08
	.zero		1


	//   ....[21]....
        /*01a4*/ 	.word	0x00000460
        /*01a8*/ 	.word	0x000000ff
        /*01ac*/ 	.word	0x000380c0
        /*01b0*/ 	.short	0x0100
        /*01b2*/ 	.byte	0x08
	.zero		1


	//   ....[22]....
        /*01b4*/ 	.word	0x00000470
        /*01b8*/ 	.word	0x000000ff
        /*01bc*/ 	.word	0x00038058
        /*01c0*/ 	.short	0x0100
        /*01c2*/ 	.byte	0x08
	.zero		1


	//   ....[23]....
        /*01c4*/ 	.word	0x00000480
        /*01c8*/ 	.word	0x000000ff
        /*01cc*/ 	.word	0x000380c8
        /*01d0*/ 	.short	0x0100
        /*01d2*/ 	.byte	0x08
	.zero		1


	//   ....[24]....
        /*01d4*/ 	.word	0x00000490
        /*01d8*/ 	.word	0x000000ff
        /*01dc*/ 	.word	0x00038060
        /*01e0*/ 	.short	0x0100
        /*01e2*/ 	.byte	0x08
	.zero		1


	//   ....[25]....
        /*01e4*/ 	.word	0x000004a0
        /*01e8*/ 	.word	0x000000ff
        /*01ec*/ 	.word	0x000380d0
        /*01f0*/ 	.short	0x0100
        /*01f2*/ 	.byte	0x08
	.zero		1


	//   ....[26]....
        /*01f4*/ 	.word	0x000004b0
        /*01f8*/ 	.word	0x000000ff
        /*01fc*/ 	.word	0x00038068
        /*0200*/ 	.short	0x0100
        /*0202*/ 	.byte	0x08
	.zero		1


	//   ....[27]....
        /*0204*/ 	.word	0x000004c0
        /*0208*/ 	.word	0x000000ff
        /*020c*/ 	.word	0x000380d8
        /*0210*/ 	.short	0x0100
        /*0212*/ 	.byte	0x08
	.zero		1


	//   ....[28]....
        /*0214*/ 	.word	0x00001080
        /*0218*/ 	.word	0x00000008
        /*021c*/ 	.word	0x00038000
        /*0220*/ 	.short	0x010a
        /*0222*/ 	.byte	0x3f
	.zero		1


	//   ....[29]....
        /*0224*/ 	.word	0x000013e0
        /*0228*/ 	.word	0x0000000a
        /*022c*/ 	.word	0x00038000
        /*0230*/ 	.short	0x010a
        /*0232*/ 	.byte	0x3f
	.zero		1


	//   ....[30]....
        /*0234*/ 	.word	0x000015c0
        /*0238*/ 	.word	0x0000000a
        /*023c*/ 	.word	0x00000000
        /*0240*/ 	.short	0x0101
        /*0242*/ 	.byte	0x3f
	.zero		1


	//   ....[31]....
        /*0244*/ 	.word	0x00001800
        /*0248*/ 	.word	0x00000008
        /*024c*/ 	.word	0x00000000
        /*0250*/ 	.short	0x0101
        /*0252*/ 	.byte	0x3f
	.zero		1


	//   ....[32]....
        /*0254*/ 	.word	0x0000a790
        /*0258*/ 	.word	0x00000011
        /*025c*/ 	.word	0x00038070
        /*0260*/ 	.short	0x010a
        /*0262*/ 	.byte	0x3f
	.zero		1


	//   ....[33]....
        /*0264*/ 	.word	0x0000afe0
        /*0268*/ 	.word	0x00000003
        /*026c*/ 	.word	0x00000000
        /*0270*/ 	.short	0x010a
        /*0272*/ 	.byte	0x3f
	.zero		1


	//   ....[34]....
        /*0274*/ 	.word	0x0000b090
        /*0278*/ 	.word	0x00000000
        /*027c*/ 	.word	0x00000000
        /*0280*/ 	.short	0x010a
        /*0282*/ 	.byte	0x3f
	.zero		1


	//   ....[35]....
        /*0284*/ 	.word	0x0000b140
        /*0288*/ 	.word	0x00000000
        /*028c*/ 	.word	0x00000000
        /*0290*/ 	.short	0x010a
        /*0292*/ 	.byte	0x3f
	.zero		1


	//   ....[36]....
        /*0294*/ 	.word	0x0000b1f0
        /*0298*/ 	.word	0x00000000
        /*029c*/ 	.word	0x00000000
        /*02a0*/ 	.short	0x010a
        /*02a2*/ 	.byte	0x3f
	.zero		1


	//   ....[37]....
        /*02a4*/ 	.word	0x0000b2a0
        /*02a8*/ 	.word	0x00000000
        /*02ac*/ 	.word	0x00000000
        /*02b0*/ 	.short	0x010a
        /*02b2*/ 	.byte	0x3f
	.zero		1


	//   ....[38]....
        /*02b4*/ 	.word	0x0000b350
        /*02b8*/ 	.word	0x00000000
        /*02bc*/ 	.word	0x00000000
        /*02c0*/ 	.short	0x010a
        /*02c2*/ 	.byte	0x3f
	.zero		1


	//   ....[39]....
        /*02c4*/ 	.word	0x0000b400
        /*02c8*/ 	.word	0x00000000
        /*02cc*/ 	.word	0x00000000
        /*02d0*/ 	.short	0x010a
        /*02d2*/ 	.byte	0x3f
	.zero		1


	//   ....[40]....
        /*02d4*/ 	.word	0x0000b4b0
        /*02d8*/ 	.word	0x00000000
        /*02dc*/ 	.word	0x00000000
        /*02e0*/ 	.short	0x010a
        /*02e2*/ 	.byte	0x3f
	.zero		1


	//   ....[41]....
        /*02e4*/ 	.word	0x0000b560
        /*02e8*/ 	.word	0x00000000
        /*02ec*/ 	.word	0x00000000
        /*02f0*/ 	.short	0x010a
        /*02f2*/ 	.byte	0x3f
	.zero		1


	//   ....[42]....
        /*02f4*/ 	.word	0x0000b610
        /*02f8*/ 	.word	0x00000000
        /*02fc*/ 	.word	0x00000000
        /*0300*/ 	.short	0x010a
        /*0302*/ 	.byte	0x3f
	.zero		1


	//   ....[43]....
        /*0304*/ 	.word	0x0000b6c0
        /*0308*/ 	.word	0x00000000
        /*030c*/ 	.word	0x00000000
        /*0310*/ 	.short	0x010a
        /*0312*/ 	.byte	0x3f
	.zero		1


	//   ....[44]....
        /*0314*/ 	.word	0x0000b770
        /*0318*/ 	.word	0x00000000
        /*031c*/ 	.word	0x00000000
        /*0320*/ 	.short	0x010a
        /*0322*/ 	.byte	0x3f
	.zero		1


	//   ....[45]....
        /*0324*/ 	.word	0x0000b820
        /*0328*/ 	.word	0x00000000
        /*032c*/ 	.word	0x00000000
        /*0330*/ 	.short	0x010a
        /*0332*/ 	.byte	0x3f
	.zero		1


	//   ....[46]....
        /*0334*/ 	.word	0x0000b8d0
        /*0338*/ 	.word	0x00000005
        /*033c*/ 	.word	0x00000000
        /*0340*/ 	.short	0x010a
        /*0342*/ 	.byte	0x3f
	.zero		1


	//----- nvinfo : EIATTR_NUM_MBARRIERS
	.align		4
.L_26:
        /*0344*/ 	.byte	0x03, 0x38
        /*0346*/ 	.short	0x001c


	//----- nvinfo : EIATTR_EXIT_INSTR_OFFSETS
	.align		4
        /*0348*/ 	.byte	0x04, 0x1c
        /*034a*/ 	.short	(.L_28 - .L_27)


	//   ....[0]....
.L_27:
        /*034c*/ 	.word	0x00000bb0


	//   ....[1]....
        /*0350*/ 	.word	0x00001950


	//   ....[2]....
        /*0354*/ 	.word	0x00008510


	//   ....[3]....
        /*0358*/ 	.word	0x00008530


	//   ....[4]....
        /*035c*/ 	.word	0x0000a570


	//   ....[5]....
        /*0360*/ 	.word	0x0000a590


	//   ....[6]....
        /*0364*/ 	.word	0x0000a5b0


	//   ....[7]....
        /*0368*/ 	.word	0x0000aef0


	//   ....[8]....
        /*036c*/ 	.word	0x0000b900


	//----- nvinfo : EIATTR_MAX_THREADS
	.align		4
.L_28:
        /*0370*/ 	.byte	0x04, 0x05
        /*0372*/ 	.short	(.L_30 - .L_29)
.L_29:
        /*0374*/ 	.word	0x00000100
        /*0378*/ 	.word	0x00000001
        /*037c*/ 	.word	0x00000001


	//----- nvinfo : EIATTR_CRS_STACK_SIZE
	.align		4
.L_30:
        /*0380*/ 	.byte	0x04, 0x1e
        /*0382*/ 	.short	(.L_32 - .L_31)
.L_31:
        /*0384*/ 	.word	0x00000000


	//----- nvinfo : EIATTR_CBANK_PARAM_SIZE
	.align		4
.L_32:
        /*0388*/ 	.byte	0x03, 0x19
        /*038a*/ 	.short	0x0470


	//----- nvinfo : EIATTR_PARAM_CBANK
	.align		4
        /*038c*/ 	.byte	0x04, 0x0a
        /*038e*/ 	.short	(.L_34 - .L_33)
	.align		4
.L_33:
        /*0390*/ 	.word	index@(.nv.constant0._ZN7cutlass13device_kernelINS_4conv6kernel13ConvUniversalINS1_16ConvProblemShapeILNS1_8OperatorE0ELi3EEENS1_10collective14CollectiveConvINS1_46MainloopSm90TmaGmmaWarpSpecializedImplicitGemmILS5_0ELi14ELi3EN4cute5tupleIJNSA_1CILi2EEENSC_ILi1EEESE_EEENS1_36KernelImplicitTmaWarpSpecializedSm90ELi1EEENSB_IJNSC_ILi128EEESI_NSB_IJNSC_ILi64EEEEEEEEENS_12float_e4m3_tESM_NSA_8TiledMMAINSA_8MMA_AtomIJNSA_4SM904GMMA31MMA_64x128x32_F32E4M3E4M3_SS_TNILNSQ_7ScaleInE1ELSS_1EEEEEENSA_6LayoutINSB_IJSE_SE_SE_EEENSB_IJNSC_ILi0EEESX_SX_EEEEENSB_IJNSA_10UnderscoreES10_S10_EEEEENS7_6detail26Sm90ImplicitGemmTileTraitsINSA_20SM90_TMA_LOAD_IM2COLENSA_14ComposedLayoutINSA_7SwizzleILi2ELi4ELi3EEENSA_18smem_ptr_flag_bitsILi8EEENSV_INSB_IJNSB_IJNSC_ILi8EEENSC_ILi16EEEEEENSB_IJSJ_SE_EEENSB_IJSE_NSC_ILi14EEEEEEEEENSB_IJNSB_IJSJ_NSC_ILi512EEEEEENSB_IJSE_SX_EEENSB_IJSX_NSC_ILi8192EEEEEEEEEEEEEvEENS14_INSA_23SM90_TMA_LOAD_MULTICASTES1P_vEEEENS_8epilogue10collective6detail29Sm90TmaWarpSpecializedAdapterINS1V_15DefaultEpilogueISM_NSB_IJNSB_IJllllEEESE_SX_EEES20_NS1U_6thread17LinearCombinationISM_Li1EffLNS21_9ScaleType4KindE0ELNS_15FloatRoundStyleE2ESM_EENS_4gemm15EpilogueDefaultEEEEEvvEEEEvNT_6ParamsE)
        /*0394*/ 	.short	0x0210
        /*0396*/ 	.short	0x0470


	//----- nvinfo : EIATTR_SW_WAR
	.align		4
.L_34:
        /*0398*/ 	.byte	0x04, 0x36
        /*039a*/ 	.short	(.L_36 - .L_35)
.L_35:
        /*039c*/ 	.word	0x00000008
.L_36:


//--------------------- .nv.callgraph             --------------------------
	.section	.nv.callgraph,"",@"SHT_CUDA_CALLGRAPH"
	.align	4
	.sectionentsize	8
	.align		4
        /*0000*/ 	.word	0x00000000
	.align		4
        /*0004*/ 	.word	0xffffffff
	.align		4
        /*0008*/ 	.word	0x00000000
	.align		4
        /*000c*/ 	.word	0xfffffffe
	.align		4
        /*0010*/ 	.word	0x00000000
	.align		4
        /*0014*/ 	.word	0xfffffffd
	.align		4
        /*0018*/ 	.word	0x00000000
	.align		4
        /*001c*/ 	.word	0xfffffffc


//--------------------- .nv.constant4             --------------------------
	.section	.nv.constant4,"a",@progbits
	.align	8
	.align		8
.nv.constant4:
        /*0000*/ 	.dword	_ZN39_INTERNAL_e4d71ef3_4_k_cu_6a0a5ea9_29124cuda3std3__45__cpo5beginE
	.align		8
        /*0008*/ 	.dword	_ZN39_INTERNAL_e4d71ef3_4_k_cu_6a0a5ea9_29124cuda3std3__45__cpo3endE
	.align		8
        /*0010*/ 	.dword	_ZN39_INTERNAL_e4d71ef3_4_k_cu_6a0a5ea9_29124cuda3std3__45__cpo6cbeginE
	.align		8
        /*0018*/ 	.dword	_ZN39_INTERNAL_e4d71ef3_4_k_cu_6a0a5ea9_29124cuda3std3__45__cpo4cendE
	.align		8
        /*0020*/ 	.dword	_ZN39_INTERNAL_e4d71ef3_4_k_cu_6a0a5ea9_29124cuda3std3__441_GLOBAL__N__e4d71ef3_4_k_cu_6a0a5ea9_29126ignoreE
	.align		8
        /*0028*/ 	.dword	_ZN39_INTERNAL_e4d71ef3_4_k_cu_6a0a5ea9_29124cuda3std3__419piecewise_constructE
	.align		8
        /*0030*/ 	.dword	_ZN39_INTERNAL_e4d71ef3_4_k_cu_6a0a5ea9_29124cuda3std3__48in_placeE
	.align		8
        /*0038*/ 	.dword	_ZN39_INTERNAL_e4d71ef3_4_k_cu_6a0a5ea9_29124cuda3std6ranges3__45__cpo4swapE
	.align		8
        /*0040*/ 	.dword	_ZN39_INTERNAL_e4d71ef3_4_k_cu_6a0a5ea9_29124cuda3std6ranges3__45__cpo9iter_moveE
	.align		8
        /*0048*/ 	.dword	_ZN39_INTERNAL_e4d71ef3_4_k_cu_6a0a5ea9_29124cute7productE
	.align		8
        /*0050*/ 	.dword	_ZN39_INTERNAL_e4d71ef3_4_k_cu_6a0a5ea9_29124cute1_E


//--------------------- .text._ZN7cutlass13device_kernelINS_4conv6kernel13ConvUniversalINS1_16ConvProblemShapeILNS1_8OperatorE0ELi3EEENS1_10collective14CollectiveConvINS1_46MainloopSm90TmaGmmaWarpSpecializedImplicitGemmILS5_0ELi14ELi3EN4cute5tupleIJNSA_1CILi2EEENSC_ILi1EEESE_EEENS1_36KernelImplicitTmaWarpSpecializedSm90ELi1EEENSB_IJNSC_ILi128EEESI_NSB_IJNSC_ILi64EEEEEEEEENS_12float_e4m3_tESM_NSA_8TiledMMAINSA_8MMA_AtomIJNSA_4SM904GMMA31MMA_64x128x32_F32E4M3E4M3_SS_TNILNSQ_7ScaleInE1ELSS_1EEEEEENSA_6LayoutINSB_IJSE_SE_SE_EEENSB_IJNSC_ILi0EEESX_SX_EEEEENSB_IJNSA_10UnderscoreES10_S10_EEEEENS7_6detail26Sm90ImplicitGemmTileTraitsINSA_20SM90_TMA_LOAD_IM2COLENSA_14ComposedLayoutINSA_7SwizzleILi2ELi4ELi3EEENSA_18smem_ptr_flag_bitsILi8EEENSV_INSB_IJNSB_IJNSC_ILi8EEENSC_ILi16EEEEEENSB_IJSJ_SE_EEENSB_IJSE_NSC_ILi14EEEEEEEEENSB_IJNSB_IJSJ_NSC_ILi512EEEEEENSB_IJSE_SX_EEENSB_IJSX_NSC_ILi8192EEEEEEEEEEEEEvEENS14_INSA_23SM90_TMA_LOAD_MULTICASTES1P_vEEEENS_8epilogue10collective6detail29Sm90TmaWarpSpecializedAdapterINS1V_15DefaultEpilogueISM_NSB_IJNSB_IJllllEEESE_SX_EEES20_NS1U_6thread17LinearCombinationISM_Li1EffLNS21_9ScaleType4KindE0ELNS_15FloatRoundStyleE2ESM_EENS_4gemm15EpilogueDefaultEEEEEvvEEEEvNT_6ParamsE --------------------------
	.section	.text._ZN7cutlass13device_kernelINS_4conv6kernel13ConvUniversalINS1_16ConvProblemShapeILNS1_8OperatorE0ELi3EEENS1_10collective14CollectiveConvINS1_46MainloopSm90TmaGmmaWarpSpecializedImplicitGemmILS5_0ELi14ELi3EN4cute5tupleIJNSA_1CILi2EEENSC_ILi1EEESE_EEENS1_36KernelImplicitTmaWarpSpecializedSm90ELi1EEENSB_IJNSC_ILi128EEESI_NSB_IJNSC_ILi64EEEEEEEEENS_12float_e4m3_tESM_NSA_8TiledMMAINSA_8MMA_AtomIJNSA_4SM904GMMA31MMA_64x128x32_F32E4M3E4M3_SS_TNILNSQ_7ScaleInE1ELSS_1EEEEEENSA_6LayoutINSB_IJSE_SE_SE_EEENSB_IJNSC_ILi0EEESX_SX_EEEEENSB_IJNSA_10UnderscoreES10_S10_EEEEENS7_6detail26Sm90ImplicitGemmTileTraitsINSA_20SM90_TMA_LOAD_IM2COLENSA_14ComposedLayoutINSA_7SwizzleILi2ELi4ELi3EEENSA_18smem_ptr_flag_bitsILi8EEENSV_INSB_IJNSB_IJNSC_ILi8EEENSC_ILi16EEEEEENSB_IJSJ_SE_EEENSB_IJSE_NSC_ILi14EEEEEEEEENSB_IJNSB_IJSJ_NSC_ILi512EEEEEENSB_IJSE_SX_EEENSB_IJSX_NSC_ILi8192EEEEEEEEEEEEEvEENS14_INSA_23SM90_TMA_LOAD_MULTICASTES1P_vEEEENS_8epilogue10collective6detail29Sm90TmaWarpSpecializedAdapterINS1V_15DefaultEpilogueISM_NSB_IJNSB_IJllllEEESE_SX_EEES20_NS1U_6thread17LinearCombinationISM_Li1EffLNS21_9ScaleType4KindE0ELNS_15FloatRoundStyleE2ESM_EENS_4gemm15EpilogueDefaultEEEEEvvEEEEvNT_6ParamsE,"ax",@progbits
	.align	128
.text._ZN7cutlass13device_kernelINS_4conv6kernel13ConvUniversalINS1_16ConvProblemShapeILNS1_8OperatorE0ELi3EEENS1_10collective14CollectiveConvINS1_46MainloopSm90TmaGmmaWarpSpecializedImplicitGemmILS5_0ELi14ELi3EN4cute5tupleIJNSA_1CILi2EEENSC_ILi1EEESE_EEENS1_36KernelImplicitTmaWarpSpecializedSm90ELi1EEENSB_IJNSC_ILi128EEESI_NSB_IJNSC_ILi64EEEEEEEEENS_12float_e4m3_tESM_NSA_8TiledMMAINSA_8MMA_AtomIJNSA_4SM904GMMA31MMA_64x128x32_F32E4M3E4M3_SS_TNILNSQ_7ScaleInE1ELSS_1EEEEEENSA_6LayoutINSB_IJSE_SE_SE_EEENSB_IJNSC_ILi0EEESX_SX_EEEEENSB_IJNSA_10UnderscoreES10_S10_EEEEENS7_6detail26Sm90ImplicitGemmTileTraitsINSA_20SM90_TMA_LOAD_IM2COLENSA_14ComposedLayoutINSA_7SwizzleILi2ELi4ELi3EEENSA_18smem_ptr_flag_bitsILi8EEENSV_INSB_IJNSB_IJNSC_ILi8EEENSC_ILi16EEEEEENSB_IJSJ_SE_EEENSB_IJSE_NSC_ILi14EEEEEEEEENSB_IJNSB_IJSJ_NSC_ILi512EEEEEENSB_IJSE_SX_EEENSB_IJSX_NSC_ILi8192EEEEEEEEEEEEEvEENS14_INSA_23SM90_TMA_LOAD_MULTICASTES1P_vEEEENS_8epilogue10collective6detail29Sm90TmaWarpSpecializedAdapterINS1V_15DefaultEpilogueISM_NSB_IJNSB_IJllllEEESE_SX_EEES20_NS1U_6thread17LinearCombinationISM_Li1EffLNS21_9ScaleType4KindE0ELNS_15FloatRoundStyleE2ESM_EENS_4gemm15EpilogueDefaultEEEEEvvEEEEvNT_6ParamsE:
        .type           _ZN7cutlass13device_kernelINS_4conv6kernel13ConvUniversalINS1_16ConvProblemShapeILNS1_8OperatorE0ELi3EEENS1_10collective14CollectiveConvINS1_46MainloopSm90TmaGmmaWarpSpecializedImplicitGemmILS5_0ELi14ELi3EN4cute5tupleIJNSA_1CILi2EEENSC_ILi1EEESE_EEENS1_36KernelImplicitTmaWarpSpecializedSm90ELi1EEENSB_IJNSC_ILi128EEESI_NSB_IJNSC_ILi64EEEEEEEEENS_12float_e4m3_tESM_NSA_8TiledMMAINSA_8MMA_AtomIJNSA_4SM904GMMA31MMA_64x128x32_F32E4M3E4M3_SS_TNILNSQ_7ScaleInE1ELSS_1EEEEEENSA_6LayoutINSB_IJSE_SE_SE_EEENSB_IJNSC_ILi0EEESX_SX_EEEEENSB_IJNSA_10UnderscoreES10_S10_EEEEENS7_6detail26Sm90ImplicitGemmTileTraitsINSA_20SM90_TMA_LOAD_IM2COLENSA_14ComposedLayoutINSA_7SwizzleILi2ELi4ELi3EEENSA_18smem_ptr_flag_bitsILi8EEENSV_INSB_IJNSB_IJNSC_ILi8EEENSC_ILi16EEEEEENSB_IJSJ_SE_EEENSB_IJSE_NSC_ILi14EEEEEEEEENSB_IJNSB_IJSJ_NSC_ILi512EEEEEENSB_IJSE_SX_EEENSB_IJSX_NSC_ILi8192EEEEEEEEEEEEEvEENS14_INSA_23SM90_TMA_LOAD_MULTICASTES1P_vEEEENS_8epilogue10collective6detail29Sm90TmaWarpSpecializedAdapterINS1V_15DefaultEpilogueISM_NSB_IJNSB_IJllllEEESE_SX_EEES20_NS1U_6thread17LinearCombinationISM_Li1EffLNS21_9ScaleType4KindE0ELNS_15FloatRoundStyleE2ESM_EENS_4gemm15EpilogueDefaultEEEEEvvEEEEvNT_6ParamsE,@function
        .size           _ZN7cutlass13device_kernelINS_4conv6kernel13ConvUniversalINS1_16ConvProblemShapeILNS1_8OperatorE0ELi3EEENS1_10collective14CollectiveConvINS1_46MainloopSm90TmaGmmaWarpSpecializedImplicitGemmILS5_0ELi14ELi3EN4cute5tupleIJNSA_1CILi2EEENSC_ILi1EEESE_EEENS1_36KernelImplicitTmaWarpSpecializedSm90ELi1EEENSB_IJNSC_ILi128EEESI_NSB_IJNSC_ILi64EEEEEEEEENS_12float_e4m3_tESM_NSA_8TiledMMAINSA_8MMA_AtomIJNSA_4SM904GMMA31MMA_64x128x32_F32E4M3E4M3_SS_TNILNSQ_7ScaleInE1ELSS_1EEEEEENSA_6LayoutINSB_IJSE_SE_SE_EEENSB_IJNSC_ILi0EEESX_SX_EEEEENSB_IJNSA_10UnderscoreES10_S10_EEEEENS7_6detail26Sm90ImplicitGemmTileTraitsINSA_20SM90_TMA_LOAD_IM2COLENSA_14ComposedLayoutINSA_7SwizzleILi2ELi4ELi3EEENSA_18smem_ptr_flag_bitsILi8EEENSV_INSB_IJNSB_IJNSC_ILi8EEENSC_ILi16EEEEEENSB_IJSJ_SE_EEENSB_IJSE_NSC_ILi14EEEEEEEEENSB_IJNSB_IJSJ_NSC_ILi512EEEEEENSB_IJSE_SX_EEENSB_IJSX_NSC_ILi8192EEEEEEEEEEEEEvEENS14_INSA_23SM90_TMA_LOAD_MULTICASTES1P_vEEEENS_8epilogue10collective6detail29Sm90TmaWarpSpecializedAdapterINS1V_15DefaultEpilogueISM_NSB_IJNSB_IJllllEEESE_SX_EEES20_NS1U_6thread17LinearCombinationISM_Li1EffLNS21_9ScaleType4KindE0ELNS_15FloatRoundStyleE2ESM_EENS_4gemm15EpilogueDefaultEEEEEvvEEEEvNT_6ParamsE,(.L_x_308 - _ZN7cutlass13device_kernelINS_4conv6kernel13ConvUniversalINS1_16ConvProblemShapeILNS1_8OperatorE0ELi3EEENS1_10collective14CollectiveConvINS1_46MainloopSm90TmaGmmaWarpSpecializedImplicitGemmILS5_0ELi14ELi3EN4cute5tupleIJNSA_1CILi2EEENSC_ILi1EEESE_EEENS1_36KernelImplicitTmaWarpSpecializedSm90ELi1EEENSB_IJNSC_ILi128EEESI_NSB_IJNSC_ILi64EEEEEEEEENS_12float_e4m3_tESM_NSA_8TiledMMAINSA_8MMA_AtomIJNSA_4SM904GMMA31MMA_64x128x32_F32E4M3E4M3_SS_TNILNSQ_7ScaleInE1ELSS_1EEEEEENSA_6LayoutINSB_IJSE_SE_SE_EEENSB_IJNSC_ILi0EEESX_SX_EEEEENSB_IJNSA_10UnderscoreES10_S10_EEEEENS7_6detail26Sm90ImplicitGemmTileTraitsINSA_20SM90_TMA_LOAD_IM2COLENSA_14ComposedLayoutINSA_7SwizzleILi2ELi4ELi3EEENSA_18smem_ptr_flag_bitsILi8EEENSV_INSB_IJNSB_IJNSC_ILi8EEENSC_ILi16EEEEEENSB_IJSJ_SE_EEENSB_IJSE_NSC_ILi14EEEEEEEEENSB_IJNSB_IJSJ_NSC_ILi512EEEEEENSB_IJSE_SX_EEENSB_IJSX_NSC_ILi8192EEEEEEEEEEEEEvEENS14_INSA_23SM90_TMA_LOAD_MULTICASTES1P_vEEEENS_8epilogue10collective6detail29Sm90TmaWarpSpecializedAdapterINS1V_15DefaultEpilogueISM_NSB_IJNSB_IJllllEEESE_SX_EEES20_NS1U_6thread17LinearCombinationISM_Li1EffLNS21_9ScaleType4KindE0ELNS_15FloatRoundStyleE2ESM_EENS_4gemm15EpilogueDefaultEEEEEvvEEEEvNT_6ParamsE)
        .other          _ZN7cutlass13device_kernelINS_4conv6kernel13ConvUniversalINS1_16ConvProblemShapeILNS1_8OperatorE0ELi3EEENS1_10collective14CollectiveConvINS1_46MainloopSm90TmaGmmaWarpSpecializedImplicitGemmILS5_0ELi14ELi3EN4cute5tupleIJNSA_1CILi2EEENSC_ILi1EEESE_EEENS1_36KernelImplicitTmaWarpSpecializedSm90ELi1EEENSB_IJNSC_ILi128EEESI_NSB_IJNSC_ILi64EEEEEEEEENS_12float_e4m3_tESM_NSA_8TiledMMAINSA_8MMA_AtomIJNSA_4SM904GMMA31MMA_64x128x32_F32E4M3E4M3_SS_TNILNSQ_7ScaleInE1ELSS_1EEEEEENSA_6LayoutINSB_IJSE_SE_SE_EEENSB_IJNSC_ILi0EEESX_SX_EEEEENSB_IJNSA_10UnderscoreES10_S10_EEEEENS7_6detail26Sm90ImplicitGemmTileTraitsINSA_20SM90_TMA_LOAD_IM2COLENSA_14ComposedLayoutINSA_7SwizzleILi2ELi4ELi3EEENSA_18smem_ptr_flag_bitsILi8EEENSV_INSB_IJNSB_IJNSC_ILi8EEENSC_ILi16EEEEEENSB_IJSJ_SE_EEENSB_IJSE_NSC_ILi14EEEEEEEEENSB_IJNSB_IJSJ_NSC_ILi512EEEEEENSB_IJSE_SX_EEENSB_IJSX_NSC_ILi8192EEEEEEEEEEEEEvEENS14_INSA_23SM90_TMA_LOAD_MULTICASTES1P_vEEEENS_8epilogue10collective6detail29Sm90TmaWarpSpecializedAdapterINS1V_15DefaultEpilogueISM_NSB_IJNSB_IJllllEEESE_SX_EEES20_NS1U_6thread17LinearCombinationISM_Li1EffLNS21_9ScaleType4KindE0ELNS_15FloatRoundStyleE2ESM_EENS_4gemm15EpilogueDefaultEEEEEvvEEEEvNT_6ParamsE,@"STO_CUDA_ENTRY STV_DEFAULT"
_ZN7cutlass13device_kernelINS_4conv6kernel13ConvUniversalINS1_16ConvProblemShapeILNS1_8OperatorE0ELi3EEENS1_10collective14CollectiveConvINS1_46MainloopSm90TmaGmmaWarpSpecializedImplicitGemmILS5_0ELi14ELi3EN4cute5tupleIJNSA_1CILi2EEENSC_ILi1EEESE_EEENS1_36KernelImplicitTmaWarpSpecializedSm90ELi1EEENSB_IJNSC_ILi128EEESI_NSB_IJNSC_ILi64EEEEEEEEENS_12float_e4m3_tESM_NSA_8TiledMMAINSA_8MMA_AtomIJNSA_4SM904GMMA31MMA_64x128x32_F32E4M3E4M3_SS_TNILNSQ_7ScaleInE1ELSS_1EEEEEENSA_6LayoutINSB_IJSE_SE_SE_EEENSB_IJNSC_ILi0EEESX_SX_EEEEENSB_IJNSA_10UnderscoreES10_S10_EEEEENS7_6detail26Sm90ImplicitGemmTileTraitsINSA_20SM90_TMA_LOAD_IM2COLENSA_14ComposedLayoutINSA_7SwizzleILi2ELi4ELi3EEENSA_18smem_ptr_flag_bitsILi8EEENSV_INSB_IJNSB_IJNSC_ILi8EEENSC_ILi16EEEEEENSB_IJSJ_SE_EEENSB_IJSE_NSC_ILi14EEEEEEEEENSB_IJNSB_IJSJ_NSC_ILi512EEEEEENSB_IJSE_SX_EEENSB_IJSX_NSC_ILi8192EEEEEEEEEEEEEvEENS14_INSA_23SM90_TMA_LOAD_MULTICASTES1P_vEEEENS_8epilogue10collective6detail29Sm90TmaWarpSpecializedAdapterINS1V_15DefaultEpilogueISM_NSB_IJNSB_IJllllEEESE_SX_EEES20_NS1U_6thread17LinearCombinationISM_Li1EffLNS21_9ScaleType4KindE0ELNS_15FloatRoundStyleE2ESM_EENS_4gemm15EpilogueDefaultEEEEEvvEEEEvNT_6ParamsE:
[----:B------:R-:W-:Y:S01]  /*0000*/  LDC R1, c[0x0][0x28] ;  /* 0x00000a00ff017b82 */ /* 0x000fe20000000800 */
[----:B------:R-:W0:Y:S01]  /*0010*/  S2R R11, SR_TID.X ;  /* 0x00000000000b7919 */ /* 0x000e220000002100 */
[----:B------:R-:W-:Y:S01]  /*0020*/  ELECT P0, URZ, PT ;  /* 0x00000000003f782f */ /* 0x000fe20003800000 */
[----:B------:R-:W-:Y:S01]  /*0030*/  BSSY B0, `(.L_x_0) ;  /* 0x0000010000007945 */ /* 0x000fe20003800000 */
[----:B------:R-:W1:Y:S01]  /*0040*/  S2R R12, SR_CTAID.X ;  /* 0x00000000000c7919 */ /* 0x000e620000002500 */
[--C-:B0-----:R-:W-:Y:S02]  /*0050*/  SHF.R.U32.HI R0, RZ, 0x5, R11.reuse ;  /* 0x00000005ff007819 */ /* 0x101fe4000001160b */
[----:B------:R-:W-:-:S03]  /*0060*/  SHF.R.U32.HI R3, RZ, 0x7, R11 ;  /* 0x00000007ff037819 */ /* 0x000fc6000001160b */
[----:B------:R-:W0:Y:S04]  /*0070*/  SHFL.IDX PT, R2, R0, RZ, 0x1f ;  /* 0x00001fff00027589 */ /* 0x000e2800000e0000 */
[----:B------:R2:W3:Y:S01]  /*0080*/  SHFL.IDX PT, R10, R3, RZ, 0x1f ;  /* 0x00001fff030a7589 */ /* 0x0004e200000e0000 */
[----:B0-----:R-:W-:-:S13]  /*0090*/  ISETP.NE.OR P0, PT, R2, RZ, !P0 ;  /* 0x000000ff0200720c */ /* 0x001fda0004705670 */
[----:B-123--:R-:W-:Y:S05]  /*00a0*/  @P0 BRA `(.L_x_1) ;  /* 0x0000000000200947 */ /* 0x00efea0003800000 */
[----:B------:R-:W-:Y:S02]  /*00b0*/  ULDC.64 UR4, c[0x0][0x198] ;  /* 0x0000660000047ab9 */ /* 0x000fe40000000a00 */
[----:B------:R-:W-:Y:S02]  /*00c0*/  UIADD3 UR6, UP0, UR4, 0xf0, URZ ;  /* 0x000000f004067890 */ /* 0x000fe4000ff1e03f */
[----:B------:R-:W-:Y:S02]  /*00d0*/  UIADD3 UR4, UP1, UR4, 0x270, URZ ;  /* 0x0000027004047890 */ /* 0x000fe4000ff3e03f */
[----:B------:R-:W-:Y:S02]  /*00e0*/  UIADD3.X UR7, URZ, UR5, URZ, UP0, !UPT ;  /* 0x000000053f077290 */ /* 0x000fe400087fe43f */
[----:B------:R-:W-:-:S07]  /*00f0*/  UIADD3.X UR5, URZ, UR5, URZ, UP1, !UPT ;  /* 0x000000053f057290 */ /* 0x000fce0008ffe43f */
[----:B------:R0:W-:Y:S02]  /*0100*/  UTMACCTL.PF [UR6] ;  /* 0x00000000060079b9 */ /* 0x0001e40008040000 */
[----:B------:R0:W-:Y:S02]  /*0110*/  UTMACCTL.PF [UR4] ;  /* 0x00000000040079b9 */ /* 0x0001e40008040000 */
[----:B0-----:R-:W-:Y:S01]  /*0120*/  NOP ;  /* 0x0000000000007918 */ /* 0x001fe20000000000 */
.L_x_1:
[----:B------:R-:W-:Y:S05]  /*0130*/  BSYNC B0 ;  /* 0x0000000000007941 */ /* 0x000fea0003800000 */
.L_x_0:
[----:B------:R-:W0:Y:S01]  /*0140*/  SHFL.IDX PT, R0, R0, RZ, 0x1f ;  /* 0x00001fff00007589 */ /* 0x000e2200000e0000 */
[----:B------:R-:W-:Y:S02]  /*0150*/  SHF.R.S32.HI R4, RZ, 0x1f, R11 ;  /* 0x0000001fff047819 */ /* 0x000fe4000001140b */
[----:B------:R-:W-:Y:S01]  /*0160*/  I2FP.F32.U32 R6, R12 ;  /* 0x0000000c00067245 */ /* 0x000fe20000201000 */
[----:B------:R-:W1:Y:S01]  /*0170*/  S2R R13, SR_CTAID.Y ;  /* 0x00000000000d7919 */ /* 0x000e620000002600 */
[----:B------:R-:W-:-:S04]  /*0180*/  LEA.HI R4, R4, R11, RZ, 0x7 ;  /* 0x0000000b04047211 */ /* 0x000fc800078f38ff */
[----:B------:R-:W-:-:S05]  /*0190*/  LOP3.LUT R4, R4, 0xffffff80, RZ, 0xc0, !PT ;  /* 0xffffff8004047812 */ /* 0x000fca00078ec0ff */
[----:B------:R-:W-:-:S05]  /*01a0*/  IMAD.IADD R14, R11, 0x1, -R4 ;  /* 0x000000010b0e7824 */ /* 0x000fca00078e0a04 */
[----:B------:R-:W-:-:S04]  /*01b0*/  SHF.R.S32.HI R3, RZ, 0x1f, R14 ;  /* 0x0000001fff037819 */ /* 0x000fc8000001140e */
[----:B------:R-:W-:Y:S02]  /*01c0*/  LEA.HI R3, R3, R14, RZ, 0x3 ;  /* 0x0000000e03037211 */ /* 0x000fe400078f18ff */
[----:B0-----:R-:W-:Y:S02]  /*01d0*/  ISETP.NE.AND P0, PT, R0, RZ, PT ;  /* 0x000000ff0000720c */ /* 0x001fe40003f05270 */
[--C-:B------:R-:W-:Y:S02]  /*01e0*/  SHF.R.S32.HI R4, RZ, 0x3, R3.reuse ;  /* 0x00000003ff047819 */ /* 0x100fe40000011403 */
[----:B------:R-:W-:Y:S02]  /*01f0*/  SHF.R.S32.HI R3, RZ, 0x1f, R3 ;  /* 0x0000001fff037819 */ /* 0x000fe40000011403 */
[----:B------:R-:W-:-:S07]  /*0200*/  SHF.R.S32.HI R5, RZ, 0x1f, R0 ;  /* 0x0000001fff057819 */ /* 0x000fce0000011400 */
[----:B-1----:R-:W-:Y:S05]  /*0210*/  @P0 BRA `(.L_x_2) ;  /* 0x0000000000b40947 */ /* 0x002fea0003800000 */
[----:B------:R-:W-:Y:S01]  /*0220*/  ELECT P0, URZ, PT ;  /* 0x00000000003f782f */ /* 0x000fe20003800000 */
[----:B------:R-:W-:-:S12]  /*0230*/  BSSY B0, `(.L_x_2) ;  /* 0x000002b000007945 */ /* 0x000fd80003800000 */
[----:B------:R-:W-:Y:S05]  /*0240*/  @!P0 BRA `(.L_x_3) ;  /* 0x0000000000a48947 */ /* 0x000fea0003800000 */
[----:B------:R-:W0:Y:S01]  /*0250*/  S2UR UR8, SR_CgaCtaId ;  /* 0x00000000000879c3 */ /* 0x000e220000008800 */
[----:B------:R-:W-:Y:S01]  /*0260*/  UMOV UR4, 0x400 ;  /* 0x0000040000047882 */ /* 0x000fe20000000000 */
[----:B------:R-:W-:Y:S01]  /*0270*/  UMOV UR5, 0x1 ;  /* 0x0000000100057882 */ /* 0x000fe20000000000 */
[----:B------:R-:W-:Y:S02]  /*0280*/  UMOV UR6, 0x2 ;  /* 0x0000000200067882 */ /* 0x000fe40000000000 */
[----:B------:R-:W-:-:S04]  /*0290*/  UIADD3 UR6, -UR6, 0x100000, URZ ;  /* 0x0010000006067890 */ /* 0x000fc8000fffe13f */
[----:B------:R-:W-:Y:S02]  /*02a0*/  USHF.L.U32 UR7, UR6, 0xb, URZ ;  /* 0x0000000b06077899 */ /* 0x000fe4000800063f */
[----:B------:R-:W-:Y:S02]  /*02b0*/  USHF.L.U32 UR6, UR6, 0x1, URZ ;  /* 0x0000000106067899 */ /* 0x000fe4000800063f */
[----:B0-----:R-:W-:Y:S02]  /*02c0*/  ULEA UR8, UR8, UR4, 0x18 ;  /* 0x0000000408087291 */ /* 0x001fe4000f8ec03f */
[----:B------:R-:W-:-:S04]  /*02d0*/  UIADD3 UR4, -UR5, 0x100000, URZ ;  /* 0x0010000005047890 */ /* 0x000fc8000fffe13f */
[----:B------:R-:W-:Y:S02]  /*02e0*/  USHF.L.U32 UR5, UR4, 0xb, URZ ;  /* 0x0000000b04057899 */ /* 0x000fe4000800063f */
[----:B------:R-:W-:Y:S01]  /*02f0*/  USHF.L.U32 UR4, UR4, 0x1, URZ ;  /* 0x0000000104047899 */ /* 0x000fe2000800063f */
[----:B------:R-:W0:Y:S11]  /*0300*/  FENCE.VIEW.ASYNC.S ;  /* 0x00000000000073c6 */ /* 0x000e360000000000 */
[----:B0-----:R0:W1:Y:S01]  /*0310*/  SYNCS.EXCH.64 URZ, [UR8+0x38000], UR4 ;  /* 0x03800004083f75b2 */ /* 0x0010620008000100 */
[----:B------:R0:W2:Y:S01]  /*0320*/  SYNCS.EXCH.64 URZ, [UR8+0x38070], UR6 ;  /* 0x03807006083f75b2 */ /* 0x0000a20008000100 */
[----:B------:R0:W3:Y:S01]  /*0330*/  SYNCS.EXCH.64 URZ, [UR8+0x38008], UR4 ;  /* 0x03800804083f75b2 */ /* 0x0000e20008000100 */
[----:B------:R0:W4:Y:S01]  /*0340*/  SYNCS.EXCH.64 URZ, [UR8+0x38078], UR6 ;  /* 0x03807806083f75b2 */ /* 0x0001220008000100 */
[----:B------:R0:W0:Y:S01]  /*0350*/  SYNCS.EXCH.64 URZ, [UR8+0x38010], UR4 ;  /* 0x03801004083f75b2 */ /* 0x0000220008000100 */
        /* <DEDUP_REMOVED lines=23> */
[----:B-1234-:R-:W-:Y:S01]  /*04d0*/  NOP ;  /* 0x0000000000007918 */ /* 0x01efe20000000000 */
.L_x_3:
[----:B0-----:R-:W-:Y:S05]  /*04e0*/  BSYNC B0 ;  /* 0x0000000000007941 */ /* 0x001fea0003800000 */
.L_x_2:
[----:B------:R-:W-:Y:S01]  /*04f0*/  ULDC UR4, c[0x0][0x150] ;  /* 0x0000540000047ab9 */ /* 0x000fe20000000800 */
[----:B------:R-:W-:Y:S01]  /*0500*/  LEA.HI R3, R3, R4, RZ, 0x2 ;  /* 0x0000000403037211 */ /* 0x000fe200078f10ff */
[----:B------:R-:W-:Y:S01]  /*0510*/  FMUL R6, R6, UR4 ;  /* 0x0000000406067c20 */ /* 0x000fe20008400000 */
[----:B------:R-:W-:Y:S01]  /*0520*/  LEA.HI R5, R5, R0, RZ, 0x2 ;  /* 0x0000000005057211 */ /* 0x000fe200078f10ff */
[----:B------:R-:W-:Y:S01]  /*0530*/  ULDC UR4, c[0x0][0x154] ;  /* 0x0000550000047ab9 */ /* 0x000fe20000000800 */
[----:B------:R-:W-:Y:S01]  /*0540*/  LOP3.LUT R3, R3, 0xfffffffc, RZ, 0xc0, !PT ;  /* 0xfffffffc03037812 */ /* 0x000fe200078ec0ff */
[----:B------:R-:W0:Y:S01]  /*0550*/  LDC R8, c[0x0][0x140] ;  /* 0x00005000ff087b82 */ /* 0x000e220000000800 */
[----:B------:R-:W-:Y:S01]  /*0560*/  LOP3.LUT R5, R5, 0x3ffffffc, RZ, 0xc0, !PT ;  /* 0x3ffffffc05057812 */ /* 0x000fe200078ec0ff */
[----:B------:R-:W1:Y:S01]  /*0570*/  F2I.U32.TRUNC.NTZ R6, R6 ;  /* 0x0000000600067305 */ /* 0x000e62000020f000 */
[----:B------:R-:W-:Y:S01]  /*0580*/  LOP3.LUT P0, RZ, R14, 0x7, RZ, 0xc0, !PT ;  /* 0x000000070eff7812 */ /* 0x000fe2000780c0ff */
[----:B------:R-:W-:Y:S01]  /*0590*/  IMAD.IADD R3, R4, 0x1, -R3 ;  /* 0x0000000104037824 */ /* 0x000fe200078e0a03 */
[----:B------:R-:W-:Y:S01]  /*05a0*/  ISETP.NE.AND P3, PT, R10, 0x1, PT ;  /* 0x000000010a00780c */ /* 0x000fe20003f65270 */
[----:B------:R-:W-:Y:S01]  /*05b0*/  IMAD.IADD R0, R0, 0x1, -R5 ;  /* 0x0000000100007824 */ /* 0x000fe200078e0a05 */
[----:B------:R-:W-:Y:S01]  /*05c0*/  I2FP.F32.U32 R5, R13 ;  /* 0x0000000d00057245 */ /* 0x000fe20000201000 */
[----:B------:R-:W-:Y:S01]  /*05d0*/  NOP ;  /* 0x0000000000007918 */ /* 0x000fe20000000000 */
[----:B------:R-:W-:Y:S01]  /*05e0*/  NOP ;  /* 0x0000000000007918 */ /* 0x000fe20000000000 */
[----:B------:R-:W-:-:S02]  /*05f0*/  IMAD R4, R0, 0x4, R3 ;  /* 0x0000000400047824 */ /* 0x000fc400078e0203 */
[----:B------:R-:W-:Y:S01]  /*0600*/  FMUL R7, R5, UR4 ;  /* 0x0000000405077c20 */ /* 0x000fe20008400000 */
[----:B------:R-:W-:Y:S02]  /*0610*/  ULDC UR4, c[0x0][0x144] ;  /* 0x0000510000047ab9 */ /* 0x000fe40000000800 */
[----:B------:R-:W-:Y:S01]  /*0620*/  LEA.HI R0, R4, R4, RZ, 0x1 ;  /* 0x0000000404007211 */ /* 0x000fe200078f08ff */
[----:B-1----:R-:W-:Y:S02]  /*0630*/  IMAD.MOV R5, RZ, RZ, -R6 ;  /* 0x000000ffff057224 */ /* 0x002fe400078e0a06 */
[----:B------:R-:W1:Y:S01]  /*0640*/  F2I.U32.TRUNC.NTZ R7, R7 ;  /* 0x0000000700077305 */ /* 0x000e62000020f000 */
[----:B------:R-:W-:Y:S01]  /*0650*/  LOP3.LUT R3, R0, 0xfffffffe, RZ, 0xc0, !PT ;  /* 0xfffffffe00037812 */ /* 0x000fe200078ec0ff */
[----:B------:R-:W-:Y:S02]  /*0660*/  IMAD.MOV.U32 R6, RZ, RZ, 0x1 ;  /* 0x00000001ff067424 */ /* 0x000fe400078e00ff */
[----:B------:R-:W-:Y:S01]  /*0670*/  IMAD R0, R5, UR4, R12 ;  /* 0x0000000405007c24 */ /* 0x000fe2000f8e020c */
[----:B------:R-:W-:Y:S01]  /*0680*/  ULDC UR4, c[0x0][0x148] ;  /* 0x0000520000047ab9 */ /* 0x000fe20000000800 */
[----:B------:R-:W-:Y:S01]  /*0690*/  IMAD.IADD R3, R4, 0x1, -R3 ;  /* 0x0000000104037824 */ /* 0x000fe200078e0a03 */
[----:B0-----:R-:W-:Y:S01]  /*06a0*/  ISETP.EQ.U32.AND P1, PT, R8, 0x1, PT ;  /* 0x000000010800780c */ /* 0x001fe20003f22070 */
[----:B------:R-:W-:-:S03]  /*06b0*/  IMAD.SHL.U32 R5, R4, 0x4, RZ ;  /* 0x0000000404057824 */ /* 0x000fc600078e00ff */
[----:B------:R-:W-:Y:S02]  /*06c0*/  ISETP.NE.AND P4, PT, R3, R0, PT ;  /* 0x000000000300720c */ /* 0x000fe40003f85270 */
[----:B------:R-:W-:-:S04]  /*06d0*/  SHF.R.S32.HI R3, RZ, 0x1f, R2 ;  /* 0x0000001fff037819 */ /* 0x000fc80000011402 */
[----:B------:R-:W-:Y:S02]  /*06e0*/  LEA.HI R0, R3, R2, RZ, 0x2 ;  /* 0x0000000203007211 */ /* 0x000fe400078f10ff */
[----:B------:R-:W-:Y:S01]  /*06f0*/  LOP3.LUT R3, R4, 0xc, R5, 0x78, !PT ;  /* 0x0000000c04037812 */ /* 0x000fe200078e7805 */
[----:B-1----:R-:W-:Y:S01]  /*0700*/  IMAD.MOV R4, RZ, RZ, -R7 ;  /* 0x000000ffff047224 */ /* 0x002fe200078e0a07 */
[----:B------:R-:W-:Y:S02]  /*0710*/  LOP3.LUT R5, R0, 0xfffffffc, RZ, 0xc0, !PT ;  /* 0xfffffffc00057812 */ /* 0x000fe400078ec0ff */
[C---:B------:R-:W-:Y:S01]  /*0720*/  ISETP.LT.U32.AND P0, PT, R3.reuse, 0x2, !P0 ;  /* 0x000000020300780c */ /* 0x040fe20004701070 */
[----:B------:R-:W-:Y:S01]  /*0730*/  IMAD R9, R4, UR4, R13 ;  /* 0x0000000404097c24 */ /* 0x000fe2000f8e020d */
[----:B------:R-:W-:Y:S01]  /*0740*/  @P4 LEA.HI R0, R3, R3, RZ, 0x1 ;  /* 0x0000000303004211 */ /* 0x000fe200078f08ff */
[----:B------:R-:W-:Y:S01]  /*0750*/  IMAD.IADD R7, R2, 0x1, -R5 ;  /* 0x0000000102077824 */ /* 0x000fe200078e0a05 */
[----:B------:R-:W-:-:S02]  /*0760*/  SEL R5, RZ, 0x1, !P0 ;  /* 0x00000001ff057807 */ /* 0x000fc40004000000 */
[----:B------:R-:W-:Y:S02]  /*0770*/  @P4 SHF.R.S32.HI R0, RZ, 0x1, R0 ;  /* 0x00000001ff004819 */ /* 0x000fe40000011400 */
[----:B------:R-:W-:Y:S02]  /*0780*/  LOP3.LUT P2, RZ, R10, R7, RZ, 0xfc, !PT ;  /* 0x000000070aff7212 */ /* 0x000fe4000784fcff */
[----:B------:R-:W-:Y:S02]  /*0790*/  @P4 ISETP.NE.AND P5, PT, R0, R9, PT ;  /* 0x000000090000420c */ /* 0x000fe40003fa5270 */
[----:B------:R-:W-:Y:S02]  /*07a0*/  SEL R4, RZ, 0x1, P2 ;  /* 0x00000001ff047807 */ /* 0x000fe40001000000 */
[----:B------:R-:W-:Y:S02]  /*07b0*/  @P4 SEL R6, RZ, 0x1, P5 ;  /* 0x00000001ff064807 */ /* 0x000fe40002800000 */
[----:B------:R-:W-:-:S02]  /*07c0*/  SEL R4, R4, 0x2, P3 ;  /* 0x0000000204047807 */ /* 0x000fc40001800000 */
[----:B------:R-:W-:Y:S01]  /*07d0*/  LOP3.LUT R6, R6, R5, RZ, 0xc0, !PT ;  /* 0x0000000506067212 */ /* 0x000fe200078ec0ff */
[----:B------:R-:W-:Y:S06]  /*07e0*/  @!P1 BRA `(.L_x_4) ;  /* 0x0000000000089947 */ /* 0x000fec0003800000 */
[----:B------:R-:W-:Y:S01]  /*07f0*/  UCGABAR_ARV ;  /* 0x00000000000079c7 */ /* 0x000fe20008000000 */
[----:B------:R-:W-:Y:S05]  /*0800*/  BRA `(.L_x_5) ;  /* 0x0000000000047947 */ /* 0x000fea0003800000 */
.L_x_4:
[----:B------:R-:W-:Y:S01]  /*0810*/  NOP ;  /* 0x0000000000007918 */ /* 0x000fe20000000000 */
.L_x_5:
[----:B------:R-:W-:Y:S01]  /*0820*/  ULDC.64 UR4, c[0x0][0x618] ;  /* 0x0001860000047ab9 */ /* 0x000fe20000000a00 */
[----:B------:R-:W-:Y:S01]  /*0830*/  ULDC.64 UR12, c[0x0][0x208] ;  /* 0x00008200000c7ab9 */ /* 0x000fe20000000a00 */
[----:B------:R-:W-:-:S04]  /*0840*/  ISETP.NE.U32.AND P0, PT, RZ, UR4, PT ;  /* 0x00000004ff007c0c */ /* 0x000fc8000bf05070 */
[----:B------:R-:W-:-:S13]  /*0850*/  ISETP.NE.AND.EX P0, PT, RZ, UR5, PT, P0 ;  /* 0x00000005ff007c0c */ /* 0x000fda000bf05300 */
[----:B------:R-:W-:Y:S05]  /*0860*/  @!P0 BRA `(.L_x_6) ;  /* 0x00000000001c8947 */ /* 0x000fea0003800000 */
[----:B------:R-:W0:Y:S02]  /*0870*/  LDC.64 R8, c[0x0][0x618] ;  /* 0x00018600ff087b82 */ /* 0x000e240000000a00 */
[----:B0-----:R-:W2:Y:S02]  /*0880*/  LDG.E.64 R8, desc[UR12][R8.64] ;  /* 0x0000000c08087981 */ /* 0x001ea4000c1e1b00 */
[----:B--2---:R-:W-:-:S04]  /*0890*/  ISETP.NE.U32.AND P0, PT, R8, RZ, PT ;  /* 0x000000ff0800720c */ /* 0x004fc80003f05070 */
[----:B------:R-:W-:-:S13]  /*08a0*/  ISETP.NE.AND.EX P0, PT, R9, RZ, PT, P0 ;  /* 0x000000ff0900720c */ /* 0x000fda0003f05300 */
[----:B------:R-:W-:Y:S05]  /*08b0*/  @!P0 BRA `(.L_x_6) ;  /* 0x0000000000088947 */ /* 0x000fea0003800000 */
[----:B------:R0:W5:Y:S01]  /*08c0*/  LD.E R0, desc[UR12][R8.64] ;  /* 0x0000000c08007980 */ /* 0x000162000c101900 */
[----:B------:R-:W-:Y:S05]  /*08d0*/  BRA `(.L_x_7) ;  /* 0x0000000000207947 */ /* 0x000fea0003800000 */
.L_x_6:
[----:B------:R-:W-:Y:S02]  /*08e0*/  ULDC.64 UR4, c[0x0][0x608] ;  /* 0x0001820000047ab9 */ /* 0x000fe40000000a00 */
[----:B------:R-:W-:-:S04]  /*08f0*/  ISETP.NE.U32.AND P0, PT, RZ, UR4, PT ;  /* 0x00000004ff007c0c */ /* 0x000fc8000bf05070 */
[----:B------:R-:W-:-:S13]  /*0900*/  ISETP.NE.AND.EX P0, PT, RZ, UR5, PT, P0 ;  /* 0x00000005ff007c0c */ /* 0x000fda000bf05300 */
[----:B------:R-:W-:Y:S05]  /*0910*/  @!P0 BRA `(.L_x_8) ;  /* 0x00000000000c8947 */ /* 0x000fea0003800000 */
[----:B------:R-:W0:Y:S02]  /*0920*/  LDC.64 R8, c[0x0][0x608] ;  /* 0x00018200ff087b82 */ /* 0x000e240000000a00 */
[----:B0-----:R1:W5:Y:S01]  /*0930*/  LDG.E R0, desc[UR12][R8.64] ;  /* 0x0000000c08007981 */ /* 0x001362000c1e1900 */
[----:B------:R-:W-:Y:S05]  /*0940*/  BRA `(.L_x_7) ;  /* 0x0000000000047947 */ /* 0x000fea0003800000 */
.L_x_8:
[----:B------:R-:W2:Y:S02]  /*0950*/  LDC R0, c[0x0][0x600] ;  /* 0x00018000ff007b82 */ /* 0x000ea40000000800 */
.L_x_7:
[----:B------:R-:W-:Y:S02]  /*0960*/  ULDC.64 UR4, c[0x0][0x620] ;  /* 0x0001880000047ab9 */ /* 0x000fe40000000a00 */
[----:B------:R-:W-:-:S04]  /*0970*/  ISETP.NE.U32.AND P0, PT, RZ, UR4, PT ;  /* 0x00000004ff007c0c */ /* 0x000fc8000bf05070 */
[----:B------:R-:W-:-:S13]  /*0980*/  ISETP.NE.AND.EX P0, PT, RZ, UR5, PT, P0 ;  /* 0x00000005ff007c0c */ /* 0x000fda000bf05300 */
[----:B------:R-:W-:Y:S05]  /*0990*/  @!P0 BRA `(.L_x_9) ;  /* 0x00000000001c8947 */ /* 0x000fea0003800000 */
[----:B01----:R-:W0:Y:S02]  /*09a0*/  LDC.64 R8, c[0x0][0x620] ;  /* 0x00018800ff087b82 */ /* 0x003e240000000a00 */
[----:B0-----:R-:W3:Y:S02]  /*09b0*/  LDG.E.64 R8, desc[UR12][R8.64] ;  /* 0x0000000c08087981 */ /* 0x001ee4000c1e1b00 */
[----:B---3--:R-:W-:-:S04]  /*09c0*/  ISETP.NE.U32.AND P0, PT, R8, RZ, PT ;  /* 0x000000ff0800720c */ /* 0x008fc80003f05070 */
[----:B------:R-:W-:-:S13]  /*09d0*/  ISETP.NE.AND.EX P0, PT, R9, RZ, PT, P0 ;  /* 0x000000ff0900720c */ /* 0x000fda0003f05300 */
[----:B------:R-:W-:Y:S05]  /*09e0*/  @!P0 BRA `(.L_x_9) ;  /* 0x0000000000088947 */ /* 0x000fea0003800000 */
[----:B------:R0:W5:Y:S01]  /*09f0*/  LD.E R2, desc[UR12][R8.64] ;  /* 0x0000000c08027980 */ /* 0x000162000c101900 */
[----:B------:R-:W-:Y:S05]  /*0a00*/  BRA `(.L_x_10) ;  /* 0x0000000000207947 */ /* 0x000fea0003800000 */
.L_x_9:
[----:B------:R-:W-:Y:S02]  /*0a10*/  ULDC.64 UR4, c[0x0][0x610] ;  /* 0x0001840000047ab9 */ /* 0x000fe40000000a00 */
[----:B------:R-:W-:-:S04]  /*0a20*/  ISETP.NE.U32.AND P0, PT, RZ, UR4, PT ;  /* 0x00000004ff007c0c */ /* 0x000fc8000bf05070 */
[----:B------:R-:W-:-:S13]  /*0a30*/  ISETP.NE.AND.EX P0, PT, RZ, UR5, PT, P0 ;  /* 0x00000005ff007c0c */ /* 0x000fda000bf05300 */
[----:B------:R-:W-:Y:S05]  /*0a40*/  @!P0 BRA `(.L_x_11) ;  /* 0x00000000000c8947 */ /* 0x000fea0003800000 */
[----:B01----:R-:W0:Y:S02]  /*0a50*/  LDC.64 R8, c[0x0][0x610] ;  /* 0x00018400ff087b82 */ /* 0x003e240000000a00 */
[----:B0-----:R1:W5:Y:S01]  /*0a60*/  LDG.E R2, desc[UR12][R8.64] ;  /* 0x0000000c08027981 */ /* 0x001362000c1e1900 */
[----:B------:R-:W-:Y:S05]  /*0a70*/  BRA `(.L_x_10) ;  /* 0x0000000000047947 */ /* 0x000fea0003800000 */
.L_x_11:
[----:B------:R-:W3:Y:S02]  /*0a80*/  LDC R2, c[0x0][0x604] ;  /* 0x00018100ff027b82 */ /* 0x000ee40000000800 */
.L_x_10:
[----:B------:R-:W4:Y:S01]  /*0a90*/  LDC R5, c[0x0][0x3e8] ;  /* 0x0000fa00ff057b82 */ /* 0x000f220000000800 */
[----:B------:R-:W-:Y:S01]  /*0aa0*/  ULDC UR4, c[0x0][0x3dc] ;  /* 0x0000f70000047ab9 */ /* 0x000fe20000000800 */
[----:B------:R-:W-:Y:S01]  /*0ab0*/  ULDC.64 UR6, c[0x0][0x3e0] ;  /* 0x0000f80000067ab9 */ /* 0x000fe20000000a00 */
[----:B------:R-:W-:Y:S02]  /*0ac0*/  UIADD3 UR4, UR4, 0x3f, URZ ;  /* 0x0000003f04047890 */ /* 0x000fe4000fffe03f */
[----:B------:R-:W-:Y:S02]  /*0ad0*/  UIMAD UR6, UR7, UR6, URZ ;  /* 0x00000006070672a4 */ /* 0x000fe4000f8e023f */
[----:B------:R-:W-:-:S04]  /*0ae0*/  USHF.R.S32.HI UR5, URZ, 0x1f, UR4 ;  /* 0x0000001f3f057899 */ /* 0x000fc80008011404 */
[----:B------:R-:W-:-:S04]  /*0af0*/  ULEA.HI UR5, UR5, UR4, URZ, 0x6 ;  /* 0x0000000405057291 */ /* 0x000fc8000f8f303f */
[----:B------:R-:W-:Y:S01]  /*0b00*/  USHF.R.S32.HI UR15, URZ, 0x6, UR5 ;  /* 0x000000063f0f7899 */ /* 0x000fe20008011405 */
[----:B----4-:R-:W-:-:S05]  /*0b10*/  IMAD R5, R5, UR6, RZ ;  /* 0x0000000605057c24 */ /* 0x010fca000f8e02ff */
[----:B------:R-:W-:Y:S01]  /*0b20*/  IMAD R5, R5, UR15, RZ ;  /* 0x0000000f05057c24 */ /* 0x000fe2000f8e02ff */
[----:B------:R-:W-:Y:S06]  /*0b30*/  @!P1 BRA `(.L_x_12) ;  /* 0x00000000000c9947 */ /* 0x000fec0003800000 */
[----:B------:R-:W-:Y:S01]  /*0b40*/  UCGABAR_WAIT ;  /* 0x0000000000007dc7 */ /* 0x000fe20008000000 */
[----:B------:R-:W-:Y:S01]  /*0b50*/  CCTL.IVALL ;  /* 0x00000000ff00798f */ /* 0x000fe20002000000 */
[----:B------:R-:W-:Y:S05]  /*0b60*/  BRA `(.L_x_13) ;  /* 0x0000000000047947 */ /* 0x000fea0003800000 */
.L_x_12:
[----:B------:R-:W-:Y:S06]  /*0b70*/  BAR.SYNC.DEFER_BLOCKING 0x0 ;  /* 0x0000000000007b1d */ /* 0x000fec0000010000 */
.L_x_13:
[----:B------:R-:W-:-:S13]  /*0b80*/  ISETP.NE.AND P0, PT, R10, RZ, PT ;  /* 0x000000ff0a00720c */ /* 0x000fda0003f05270 */
[----:B------:R-:W-:Y:S05]  /*0b90*/  @!P0 BRA `(.L_x_14) ;  /* 0x0000009800808947 */ /* 0x000fea0003800000 */
[----:B------:R-:W-:-:S13]  /*0ba0*/  ISETP.NE.AND P0, PT, R10, 0x1, PT ;  /* 0x000000010a00780c */ /* 0x000fda0003f05270 */
[----:B------:R-:W-:Y:S05]  /*0bb0*/  @P0 EXIT ;  /* 0x000000000000094d */ /* 0x000fea0003800000 */
[----:B------:R-:W-:Y:S01]  /*0bc0*/  ISETP.GE.AND P0, PT, R5, 0x1, PT ;  /* 0x000000010500780c */ /* 0x000fe20003f06270 */
[----:B------:R-:W-:Y:S01]  /*0bd0*/  UMOV UR4, URZ ;  /* 0x0000003f00047c82 */ /* 0x000fe20008000000 */
[----:B------:R-:W-:Y:S02]  /*0be0*/  CS2R R86, SRZ ;  /* 0x0000000000567805 */ /* 0x000fe4000001ff00 */
[----:B------:R-:W-:Y:S02]  /*0bf0*/  CS2R R88, SRZ ;  /* 0x0000000000587805 */ /* 0x000fe4000001ff00 */
[----:B------:R-:W-:Y:S02]  /*0c00*/  CS2R R90, SRZ ;  /* 0x00000000005a7805 */ /* 0x000fe4000001ff00 */
[----:B------:R-:W-:Y:S02]  /*0c10*/  CS2R R92, SRZ ;  /* 0x00000000005c7805 */ /* 0x000fe4000001ff00 */
[----:B------:R-:W-:-:S02]  /*0c20*/  CS2R R94, SRZ ;  /* 0x00000000005e7805 */ /* 0x000fc4000001ff00 */
[----:B------:R-:W-:Y:S02]  /*0c30*/  CS2R R96, SRZ ;  /* 0x0000000000607805 */ /* 0x000fe4000001ff00 */
        /* <DEDUP_REMOVED lines=57> */
[----:B------:R-:W-:Y:S01]  /*0fd0*/  CS2R R84, SRZ ;  /* 0x0000000000547805 */ /* 0x000fe2000001ff00 */
[----:B------:R-:W-:Y:S06]  /*0fe0*/  @!P0 BRA `(.L_x_15) ;  /* 0x0000000000988947 */ /* 0x000fec0003800000 */
[----:B------:R-:W-:-:S04]  /*0ff0*/  LOP3.LUT R7, R4, 0x1, RZ, 0xfc, !PT ;  /* 0x0000000104077812 */ /* 0x000fc800078efcff */
[----:B------:R-:W-:-:S13]  /*1000*/  ISETP.NE.AND P1, PT, R7, 0x3, PT ;  /* 0x000000030700780c */ /* 0x000fda0003f25270 */
[----:B------:R-:W-:Y:S05]  /*1010*/  @!P1 BRA `(.L_x_16) ;  /* 0x0000000000049947 */ /* 0x000fea0003800000 */
[----:B------:R-:W-:Y:S01]  /*1020*/  BPT.TRAP 0x1 ;  /* 0x000000040000795c */ /* 0x000fe20000300000 */
.L_x_16:
[----:B------:R-:W4:Y:S01]  /*1030*/  S2UR UR5, SR_CgaCtaId ;  /* 0x00000000000579c3 */ /* 0x000f220000008800 */
[----:B------:R-:W-:Y:S01]  /*1040*/  SHF.L.U32 R7, RZ, 0x1f, RZ ;  /* 0x0000001fff077819 */ /* 0x000fe200000006ff */
[----:B------:R-:W-:Y:S02]  /*1050*/  UMOV UR4, 0x400 ;  /* 0x0000040000047882 */ /* 0x000fe40000000000 */
[----:B----4-:R-:W-:-:S12]  /*1060*/  ULEA UR4, UR5, UR4, 0x18 ;  /* 0x0000000405047291 */ /* 0x010fd8000f8ec03f */
.L_x_17:
[----:B01----:R-:W-:-:S04]  /*1070*/  IMAD.U32 R8, RZ, RZ, UR4 ;  /* 0x00000004ff087e24 */ /* 0x003fc8000f8e00ff */
[----:B------:R0:W1:Y:S03]  /*1080*/  SYNCS.PHASECHK.TRANS64.TRYWAIT P1, [R8+URZ+0x38000], R7 ;  /* 0x03800007080075a7 */ /* 0x000066000802017f */
[----:B-1----:R-:W-:Y:S05]  /*1090*/  @!P1 NANOSLEEP.SYNCS 0x989680 ;  /* 0x009896800000995d */ /* 0x002fea0003900000 */
[----:B------:R-:W1:Y:S02]  /*10a0*/  @!P1 SYNCS.PHASECHK.TRANS64 P1, [R8+URZ+0x38000], R7 ;  /* 0x03800007080095a7 */ /* 0x000e64000802007f */
[----:B-1----:R-:W-:Y:S05]  /*10b0*/  @!P1 BRA `(.L_x_17) ;  /* 0xfffffffc00ec9947 */ /* 0x002fea000383ffff */
[----:B------:R-:W-:Y:S01]  /*10c0*/  UIADD3 UR5, UR4, 0x1c000, URZ ;  /* 0x0001c00004057890 */ /* 0x000fe2000fffe03f */
[----:B------:R-:W-:Y:S01]  /*10d0*/  WARPGROUP.ARRIVE ;  /* 0x00000000000079c5 */ /* 0x000fe20000000000 */
[----:B------:R-:W-:Y:S02]  /*10e0*/  USHF.R.U32.HI UR4, URZ, 0x4, UR4 ;  /* 0x000000043f047899 */ /* 0x000fe40008011604 */
[----:B------:R-:W-:Y:S02]  /*10f0*/  USHF.R.U32.HI UR5, URZ, 0x4, UR5 ;  /* 0x000000043f057899 */ /* 0x000fe40008011605 */
[----:B------:R-:W-:Y:S02]  /*1100*/  ULOP3.LUT UR4, UR4, 0x3fff, URZ, 0xc0, !UPT ;  /* 0x00003fff04047892 */ /* 0x000fe4000f8ec03f */
[----:B------:R-:W-:Y:S02]  /*1110*/  ULOP3.LUT UR5, UR5, 0x3fff, URZ, 0xc0, !UPT ;  /* 0x00003fff05057892 */ /* 0x000fe4000f8ec03f */
[----:B------:R-:W-:-:S02]  /*1120*/  ULOP3.LUT UR8, UR4, 0x10000, URZ, 0xfc, !UPT ;  /* 0x0001000004087892 */ /* 0x000fc4000f8efc3f */
[----:B------:R-:W-:Y:S01]  /*1130*/  ULOP3.LUT UR9, UR5, 0x10000, URZ, 0xfc, !UPT ;  /* 0x0001000005097892 */ /* 0x000fe2000f8efc3f */
[----:B------:R-:W-:Y:S02]  /*1140*/  UMOV UR7, 0x80000020 ;  /* 0x8000002000077882 */ /* 0x000fe40000000000 */
[----:B------:R-:W-:Y:S02]  /*1150*/  UMOV UR5, 0x80000020 ;  /* 0x8000002000057882 */ /* 0x000fe40000000000 */
[----:B------:R-:W-:Y:S02]  /*1160*/  UMOV UR4, UR8 ;  /* 0x0000000800047c82 */ /* 0x000fe40008000000 */
[----:B------:R-:W-:Y:S02]  /*1170*/  UMOV UR6, UR9 ;  /* 0x0000000900067c82 */ /* 0x000fe40008000000 */
[----:B------:R-:W-:Y:S01]  /*1180*/  QGMMA.64x128x32.F32.E4M3.E4M3 R88, gdesc[UR4], RZ, !UPT ;  /* 0x01e00000045879f3 */ /* 0x000fe2000c7008ff */
[----:B------:R-:W-:Y:S01]  /*1190*/  UIADD3 UR4, UR8, 0x100, URZ ;  /* 0x0000010008047890 */ /* 0x000fe2000fffe03f */
[----:B------:R-:W-:-:S10]  /*11a0*/  UMOV UR5, 0x80000020 ;  /* 0x8000002000057882 */ /* 0x000fd40000000000 */
[----:B------:R-:W-:Y:S01]  /*11b0*/  QGMMA.64x128x32.F32.E4M3.E4M3 R24, gdesc[UR4], RZ, !UPT ;  /* 0x01e00000041879f3 */ /* 0x000fe2000c7008ff */
[----:B------:R-:W-:Y:S02]  /*11c0*/  UIADD3 UR4, UR8, 0x2, URZ ;  /* 0x0000000208047890 */ /* 0x000fe4000fffe03f */
[----:B------:R-:W-:Y:S01]  /*11d0*/  UIADD3 UR6, UR9, 0x2, URZ ;  /* 0x0000000209067890 */ /* 0x000fe2000fffe03f */
[----:B------:R-:W-:Y:S01]  /*11e0*/  UMOV UR5, 0x80000020 ;  /* 0x8000002000057882 */ /* 0x000fe20000000000 */
[----:B------:R-:W-:-:S07]  /*11f0*/  UMOV UR7, 0x80000020 ;  /* 0x8000002000077882 */ /* 0x000fce0000000000 */
[----:B------:R-:W-:Y:S01]  /*1200*/  QGMMA.64x128x32.F32.E4M3.E4M3 R88, gdesc[UR4], R88 ;  /* 0x01e00000045879f3 */ /* 0x000fe20008700858 */
[----:B------:R-:W-:Y:S01]  /*1210*/  UIADD3 UR4, UR8, 0x102, URZ ;  /* 0x0000010208047890 */ /* 0x000fe2000fffe03f */
[----:B------:R-:W-:-:S10]  /*1220*/  UMOV UR5, 0x80000020 ;  /* 0x8000002000057882 */ /* 0x000fd40000000000 */
[----:B------:R-:W-:Y:S01]  /*1230*/  QGMMA.64x128x32.F32.E4M3.E4M3 R24, gdesc[UR4], R24, gsb0 ;  /* 0x01e00000041879f3 */ /* 0x000fe20008000818 */
[----:B------:R-:W-:-:S05]  /*1240*/  UMOV UR4, 0x1 ;  /* 0x0000000100047882 */ /* 0x000fca0000000000 */
.L_x_15:
[----:B01----:R-:W-:-:S05]  /*1250*/  VIMNMX R8, R5, 0x1, PT ;  /* 0x0000000105087848 */ /* 0x003fca0003fe0100 */
[----:B------:R-:W-:-:S05]  /*1260*/  IMAD.IADD R8, R5, 0x1, -R8 ;  /* 0x0000000105087824 */ /* 0x000fca00078e0a08 */
[----:B------:R-:W-:-:S13]  /*1270*/  ISETP.GE.AND P1, PT, R8, 0x1, PT ;  /* 0x000000010800780c */ /* 0x000fda0003f26270 */
[----:B------:R-:W-:Y:S05]  /*1280*/  @!P1 BRA `(.L_x_18) ;  /* 0x00000004000c9947 */ /* 0x000fea0003800000 */
[----:B------:R-:W0:Y:S01]  /*1290*/  S2UR UR6, SR_CgaCtaId ;  /* 0x00000000000679c3 */ /* 0x000e220000008800 */
[----:B------:R-:W-:Y:S01]  /*12a0*/  UMOV UR5, 0x400 ;  /* 0x0000040000057882 */ /* 0x000fe20000000000 */
[----:B------:R-:W-:Y:S01]  /*12b0*/  LOP3.LUT R12, R4, 0x1, RZ, 0xfc, !PT ;  /* 0x00000001040c7812 */ /* 0x000fe200078efcff */
[----:B------:R-:W-:Y:S01]  /*12c0*/  IMAD.MOV.U32 R11, RZ, RZ, RZ ;  /* 0x000000ffff0b7224 */ /* 0x000fe200078e00ff */
[----:B------:R-:W-:Y:S01]  /*12d0*/  UISETP.NE.U32.AND UP0, UPT, UR4, URZ, UPT ;  /* 0x0000003f0400728c */ /* 0x000fe2000bf05070 */
[----:B------:R-:W-:Y:S02]  /*12e0*/  IMAD.MOV.U32 R5, RZ, RZ, R8 ;  /* 0x000000ffff057224 */ /* 0x000fe400078e0008 */
[----:B------:R-:W-:Y:S01]  /*12f0*/  IMAD.MOV.U32 R7, RZ, RZ, RZ ;  /* 0x000000ffff077224 */ /* 0x000fe200078e00ff */
[----:B0-----:R-:W-:-:S04]  /*1300*/  ULEA UR7, UR6, UR5, 0x18 ;  /* 0x0000000506077291 */ /* 0x001fc8000f8ec03f */
[----:B------:R-:W-:Y:S02]  /*1310*/  UIADD3 UR6, UR7, 0x1c000, URZ ;  /* 0x0001c00007067890 */ /* 0x000fe4000fffe03f */
[----:B------:R-:W-:Y:S02]  /*1320*/  USHF.R.U32.HI UR5, URZ, 0x4, UR7 ;  /* 0x000000043f057899 */ /* 0x000fe40008011607 */
[----:B------:R-:W-:Y:S02]  /*1330*/  USHF.R.U32.HI UR6, URZ, 0x4, UR6 ;  /* 0x000000043f067899 */ /* 0x000fe40008011606 */
[----:B------:R-:W-:Y:S02]  /*1340*/  ULOP3.LUT UR5, UR5, 0x3fff, URZ, 0xc0, !UPT ;  /* 0x00003fff05057892 */ /* 0x000fe4000f8ec03f */
[----:B------:R-:W-:Y:S02]  /*1350*/  ULOP3.LUT UR6, UR6, 0x3fff, URZ, 0xc0, !UPT ;  /* 0x00003fff06067892 */ /* 0x000fe4000f8ec03f */
[----:B------:R-:W-:-:S02]  /*1360*/  ULOP3.LUT UR14, UR5, 0x10000, URZ, 0xfc, !UPT ;  /* 0x00010000050e7892 */ /* 0x000fc4000f8efc3f */
[----:B------:R-:W-:-:S12]  /*1370*/  ULOP3.LUT UR15, UR6, 0x10000, URZ, 0xfc, !UPT ;  /* 0x00010000060f7892 */ /* 0x000fd8000f8efc3f */
.L_x_23:
[----:B------:R-:W-:-:S13]  /*1380*/  ISETP.NE.AND P2, PT, R12, 0x3, PT ;  /* 0x000000030c00780c */ /* 0x000fda0003f45270 */
[----:B------:R-:W-:Y:S05]  /*1390*/  @!P2 BRA `(.L_x_19) ;  /* 0x000000000004a947 */ /* 0x000fea0003800000 */
[----:B------:R-:W-:Y:S01]  /*13a0*/  BPT.TRAP 0x1 ;  /* 0x000000040000795c */ /* 0x000fe20000300000 */
.L_x_19:
[----:B------:R-:W-:Y:S01]  /*13b0*/  SHF.L.U32 R9, R11, 0x1f, RZ ;  /* 0x0000001f0b097819 */ /* 0x000fe200000006ff */
[----:B------:R-:W-:-:S12]  /*13c0*/  ULEA UR5, UR4, UR7, 0x3 ;  /* 0x0000000704057291 */ /* 0x000fd8000f8e183f */
.L_x_20:
[----:B0-----:R-:W-:-:S04]  /*13d0*/  IMAD.U32 R10, RZ, RZ, UR5 ;  /* 0x00000005ff0a7e24 */ /* 0x001fc8000f8e00ff */
[----:B------:R0:W1:Y:S03]  /*13e0*/  SYNCS.PHASECHK.TRANS64.TRYWAIT P1, [R10+URZ+0x38000], R9 ;  /* 0x038000090a0075a7 */ /* 0x000066000802017f */
[----:B-1----:R-:W-:Y:S05]  /*13f0*/  @!P1 NANOSLEEP.SYNCS 0x989680 ;  /* 0x009896800000995d */ /* 0x002fea0003900000 */
[----:B------:R-:W1:Y:S02]  /*1400*/  @!P1 SYNCS.PHASECHK.TRANS64 P1, [R10+URZ+0x38000], R9 ;  /* 0x038000090a0095a7 */ /* 0x000e64000802007f */
[----:B-1----:R-:W-:Y:S05]  /*1410*/  @!P1 BRA `(.L_x_20) ;  /* 0xfffffffc00ec9947 */ /* 0x002fea000383ffff */
[----:B------:R-:W-:Y:S01]  /*1420*/  ULEA UR5, UR4, UR14, 0x9 ;  /* 0x0000000e04057291 */ /* 0x000fe2000f8e483f */
[----:B------:R-:W-:Y:S01]  /*1430*/  WARPGROUP.ARRIVE ;  /* 0x00000000000079c5 */ /* 0x000fe20000000000 */
[----:B------:R-:W-:Y:S01]  /*1440*/  ULEA UR6, UR4, UR15, 0x9 ;  /* 0x0000000f04067291 */ /* 0x000fe2000f8e483f */
[----:B------:R-:W-:Y:S01]  /*1450*/  UMOV UR9, 0x80000020 ;  /* 0x8000002000097882 */ /* 0x000fe20000000000 */
[----:B------:R-:W-:-:S03]  /*1460*/  UMOV UR11, 0x80000020 ;  /* 0x80000020000b7882 */ /* 0x000fc60000000000 */
[----:B------:R-:W-:Y:S02]  /*1470*/  UMOV UR8, UR5 ;  /* 0x0000000500087c82 */ /* 0x000fe40008000000 */
[----:B------:R-:W-:Y:S02]  /*1480*/  UMOV UR10, UR6 ;  /* 0x00000006000a7c82 */ /* 0x000fe40008000000 */
[----:B------:R-:W-:Y:S01]  /*1490*/  QGMMA.64x128x32.F32.E4M3.E4M3 R88, gdesc[UR8], R88, UP0 ;  /* 0x01e00000085879f3 */ /* 0x000fe2000bf00858 */
[----:B------:R-:W-:Y:S01]  /*14a0*/  UIADD3 UR8, UR5, 0x100, URZ ;  /* 0x0000010005087890 */ /* 0x000fe2000fffe03f */
[----:B------:R-:W-:-:S10]  /*14b0*/  UMOV UR9, 0x80000020 ;  /* 0x8000002000097882 */ /* 0x000fd40000000000 */
[----:B------:R-:W-:Y:S01]  /*14c0*/  QGMMA.64x128x32.F32.E4M3.E4M3 R24, gdesc[UR8], R24, UP0 ;  /* 0x01e00000081879f3 */ /* 0x000fe2000bf00818 */
[----:B------:R-:W-:Y:S02]  /*14d0*/  UIADD3 UR8, UR5, 0x2, URZ ;  /* 0x0000000205087890 */ /* 0x000fe4000fffe03f */
[----:B------:R-:W-:Y:S01]  /*14e0*/  UIADD3 UR10, UR6, 0x2, URZ ;  /* 0x00000002060a7890 */ /* 0x000fe2000fffe03f */
[----:B------:R-:W-:Y:S01]  /*14f0*/  UMOV UR9, 0x80000020 ;  /* 0x8000002000097882 */ /* 0x000fe20000000000 */
[----:B------:R-:W-:-:S07]  /*1500*/  UMOV UR11, 0x80000020 ;  /* 0x80000020000b7882 */ /* 0x000fce0000000000 */
[----:B------:R-:W-:Y:S01]  /*1510*/  QGMMA.64x128x32.F32.E4M3.E4M3 R88, gdesc[UR8], R88 ;  /* 0x01e00000085879f3 */ /* 0x000fe20008700858 */
[----:B------:R-:W-:Y:S01]  /*1520*/  UIADD3 UR8, UR5, 0x102, URZ ;  /* 0x0000010205087890 */ /* 0x000fe2000fffe03f */
[----:B------:R-:W-:-:S10]  /*1530*/  UMOV UR9, 0x80000020 ;  /* 0x8000002000097882 */ /* 0x000fd40000000000 */
[----:B------:R-:W-:Y:S03]  /*1540*/  QGMMA.64x128x32.F32.E4M3.E4M3 R24, gdesc[UR8], R24, gsb0 ;  /* 0x01e00000081879f3 */ /* 0x000fe60008000818 */
[----:B------:R-:W-:Y:S02]  /*1550*/  WARPGROUP.DEPBAR.LE gsb0, 0x1 ;  /* 0x00008000000079c5 */ /* 0x000fe40000010100 */
[----:B------:R-:W-:Y:S05]  /*1560*/  @!P2 BRA `(.L_x_21) ;  /* 0x000000000004a947 */ /* 0x000fea0003800000 */
[----:B------:R-:W-:Y:S01]  /*1570*/  BPT.TRAP 0x1 ;  /* 0x000000040000795c */ /* 0x000fe20000300000 */
.L_x_21:
[----:B------:R-:W-:-:S13]  /*1580*/  ISETP.NE.AND P1, PT, R6, RZ, PT ;  /* 0x000000ff0600720c */ /* 0x000fda0003f25270 */
[----:B0-----:R-:W-:-:S05]  /*1590*/  @P1 LEA R9, R7, UR7, 0x3 ;  /* 0x0000000707091c11 */ /* 0x001fca000f8e18ff */
[----:B------:R-:W-:-:S05]  /*15a0*/  @P1 VIADD R10, R9, 0x38070 ;  /* 0x00038070090a1836 */ /* 0x000fca0000000000 */
[----:B------:R-:W-:-:S04]  /*15b0*/  @P1 PRMT R10, R3, 0x654, R10 ;  /* 0x00000654030a1816 */ /* 0x000fc8000000000a */
[----:B------:R0:W-:Y:S01]  /*15c0*/  @P1 SYNCS.ARRIVE.TRANS64.RED.A1T0 RZ, [R10+URZ], RZ ;  /* 0x000000ff0aff19a7 */ /* 0x0001e2000810043f */
[----:B------:R-:W-:-:S13]  /*15d0*/  ISETP.GT.U32.AND P1, PT, R4, 0x1, PT ;  /* 0x000000010400780c */ /* 0x000fda0003f24070 */
[----:B0-----:R-:W-:Y:S05]  /*15e0*/  @P1 BRA `(.L_x_22) ;  /* 0x0000000000041947 */ /* 0x001fea0003800000 */
[----:B------:R-:W-:Y:S01]  /*15f0*/  BPT.TRAP 0x1 ;  /* 0x000000040000795c */ /* 0x000fe20000300000 */
.L_x_22:
[----:B------:R-:W-:Y:S01]  /*1600*/  UIADD3 UR4, UR4, 0x1, URZ ;  /* 0x0000000104047890 */ /* 0x000fe2000fffe03f */
[----:B------:R-:W-:Y:S01]  /*1610*/  ISETP.GT.AND P2, PT, R5, 0x1, PT ;  /* 0x000000010500780c */ /* 0x000fe20003f44270 */
[----:B------:R-:W-:Y:S02]  /*1620*/  VIADD R7, R7, 0x1 ;  /* 0x0000000107077836 */ /* 0x000fe40000000000 */
[----:B------:R-:W-:Y:S01]  /*1630*/  UISETP.NE.AND UP0, UPT, UR4, 0xe, UPT ;  /* 0x0000000e0400788c */ /* 0x000fe2000bf05270 */
[----:B------:R-:W-:Y:S02]  /*1640*/  VIADD R5, R5, 0xffffffff ;  /* 0xffffffff05057836 */ /* 0x000fe40000000000 */
[C---:B------:R-:W-:Y:S01]  /*1650*/  ISETP.NE.AND P1, PT, R7.reuse, 0xe, PT ;  /* 0x0000000e0700780c */ /* 0x040fe20003f25270 */
[----:B------:R-:W-:Y:S02]  /*1660*/  USEL UR5, URZ, 0x1, UP0 ;  /* 0x000000013f057887 */ /* 0x000fe40008000000 */
[----:B------:R-:W-:Y:S01]  /*1670*/  USEL UR4, UR4, URZ, UP0 ;  /* 0x0000003f04047287 */ /* 0x000fe20008000000 */
[----:B------:R-:W-:Y:S01]  /*1680*/  SEL R7, R7, RZ, P1 ;  /* 0x000000ff07077207 */ /* 0x000fe20000800000 */
[----:B------:R-:W-:-:S02]  /*1690*/  UPLOP3.LUT UP0, UPT, UPT, UPT, UPT, 0x80, 0x0 ;  /* 0x000000000000789c */ /* 0x000fc40003f0f070 */
[----:B------:R-:W-:Y:S01]  /*16a0*/  LOP3.LUT R11, R11, UR5, RZ, 0x3c, !PT ;  /* 0x000000050b0b7c12 */ /* 0x000fe2000f8e3cff */
[----:B------:R-:W-:Y:S08]  /*16b0*/  @P2 BRA `(.L_x_23) ;  /* 0xfffffffc00302947 */ /* 0x000ff0000383ffff */
.L_x_18:
[----:B------:R-:W-:Y:S02]  /*16c0*/  WARPGROUP.DEPBAR.LE gsb0, 0x0 ;  /* 0x00008000000079c5 */ /* 0x000fe40000010000 */
[----:B------:R-:W-:Y:S05]  /*16d0*/  @!P0 BRA `(.L_x_24) ;  /* 0x0000000000588947 */ /* 0x000fea0003800000 */
[----:B------:R-:W-:-:S04]  /*16e0*/  LOP3.LUT R5, R4, 0x1, RZ, 0xfc, !PT ;  /* 0x0000000104057812 */ /* 0x000fc800078efcff */
[----:B------:R-:W-:-:S13]  /*16f0*/  ISETP.NE.AND P0, PT, R5, 0x3, PT ;  /* 0x000000030500780c */ /* 0x000fda0003f05270 */
[----:B------:R-:W-:Y:S05]  /*1700*/  @!P0 BRA `(.L_x_25) ;  /* 0x0000000000048947 */ /* 0x000fea0003800000 */
[----:B------:R-:W-:Y:S01]  /*1710*/  BPT.TRAP 0x1 ;  /* 0x000000040000795c */ /* 0x000fe20000300000 */
.L_x_25:
[----:B------:R-:W-:Y:S01]  /*1720*/  ISETP.NE.AND P0, PT, R6, RZ, PT ;  /* 0x000000ff0600720c */ /* 0x000fe20003f05270 */
[----:B------:R-:W-:Y:S01]  /*1730*/  BSSY B0, `(.L_x_26) ;  /* 0x000000e000007945 */ /* 0x000fe20003800000 */
[----:B------:R-:W-:-:S11]  /*1740*/  ISETP.GT.U32.AND P1, PT, R4, 0x1, PT ;  /* 0x000000010400780c */ /* 0x000fd60003f24070 */
[----:B------:R-:W-:Y:S05]  /*1750*/  @!P0 BRA `(.L_x_27) ;  /* 0x00000000002c8947 */ /* 0x000fea0003800000 */
[----:B------:R-:W0:Y:S01]  /*1760*/  S2R R7, SR_CgaCtaId ;  /* 0x0000000000077919 */ /* 0x000e220000008800 */
[----:B------:R-:W-:-:S05]  /*1770*/  SHF.R.U32.HI R4, RZ, 0x1, R8 ;  /* 0x00000001ff047819 */ /* 0x000fca0000011608 */
[----:B------:R-:W-:Y:S01]  /*1780*/  IMAD.WIDE.U32 R4, R4, -0x6db6db6d, RZ ;  /* 0x9249249304047825 */ /* 0x000fe200078e00ff */
[----:B------:R-:W-:-:S04]  /*1790*/  MOV R4, 0x400 ;  /* 0x0000040000047802 */ /* 0x000fc80000000f00 */
[----:B------:R-:W-:-:S05]  /*17a0*/  SHF.R.U32.HI R5, RZ, 0x2, R5 ;  /* 0x00000002ff057819 */ /* 0x000fca0000011605 */
[----:B------:R-:W-:Y:S01]  /*17b0*/  IMAD R8, R5, -0xe, R8 ;  /* 0xfffffff205087824 */ /* 0x000fe200078e0208 */
[----:B0-----:R-:W-:-:S05]  /*17c0*/  LEA R7, R7, R4, 0x18 ;  /* 0x0000000407077211 */ /* 0x001fca00078ec0ff */
[----:B------:R-:W-:-:S04]  /*17d0*/  IMAD R8, R8, 0x8, R7 ;  /* 0x0000000808087824 */ /* 0x000fc800078e0207 */
[----:B------:R-:W-:-:S05]  /*17e0*/  VIADD R8, R8, 0x38070 ;  /* 0x0003807008087836 */ /* 0x000fca0000000000 */
[----:B------:R-:W-:-:S04]  /*17f0*/  PRMT R8, R3, 0x654, R8 ;  /* 0x0000065403087816 */ /* 0x000fc80000000008 */
[----:B------:R0:W-:Y:S03]  /*1800*/  SYNCS.ARRIVE.TRANS64.RED.A1T0 RZ, [R8+URZ], RZ ;  /* 0x000000ff08ff79a7 */ /* 0x0001e6000810043f */
.L_x_27:
[----:B------:R-:W-:Y:S05]  /*1810*/  BSYNC B0 ;  /* 0x0000000000007941 */ /* 0x000fea0003800000 */
.L_x_26:
[----:B------:R-:W-:Y:S05]  /*1820*/  @P1 BRA `(.L_x_24) ;  /* 0x0000000000041947 */ /* 0x000fea0003800000 */
[----:B------:R-:W-:Y:S01]  /*1830*/  BPT.TRAP 0x1 ;  /* 0x000000040000795c */ /* 0x000fe20000300000 */
.L_x_24:
[----:B------:R-:W1:Y:S01]  /*1840*/  S2R R3, SR_TID.X ;  /* 0x0000000000037919 */ /* 0x000e620000002100 */
[----:B------:R-:W-:Y:S01]  /*1850*/  ULDC.64 UR4, c[0x0][0x280] ;  /* 0x0000a00000047ab9 */ /* 0x000fe20000000a00 */
[----:B------:R-:W4:Y:S01]  /*1860*/  S2R R5, SR_CTAID.Y ;  /* 0x0000000000057919 */ /* 0x000f220000002600 */
[----:B------:R-:W0:Y:S01]  /*1870*/  S2R R11, SR_CTAID.X ;  /* 0x00000000000b7919 */ /* 0x000e220000002500 */
[----:B-1----:R-:W-:-:S04]  /*1880*/  SHF.R.S32.HI R4, RZ, 0x1f, R3 ;  /* 0x0000001fff047819 */ /* 0x002fc80000011403 */
[----:B------:R-:W-:-:S04]  /*1890*/  LEA.HI R4, R4, R3, RZ, 0x7 ;  /* 0x0000000304047211 */ /* 0x000fc800078f38ff */
[----:B------:R-:W-:Y:S01]  /*18a0*/  LOP3.LUT R4, R4, 0xffffff80, RZ, 0xc0, !PT ;  /* 0xffffff8004047812 */ /* 0x000fe200078ec0ff */
[----:B0-----:R-:W-:-:S04]  /*18b0*/  IMAD.SHL.U32 R12, R11, 0x80, RZ ;  /* 0x000000800b0c7824 */ /* 0x001fc800078e00ff */
[----:B------:R-:W-:Y:S02]  /*18c0*/  IMAD.IADD R7, R3, 0x1, -R4 ;  /* 0x0000000103077824 */ /* 0x000fe400078e0a04 */
[----:B----4-:R-:W-:-:S03]  /*18d0*/  IMAD.SHL.U32 R3, R5, 0x80, RZ ;  /* 0x0000008005037824 */ /* 0x010fc600078e00ff */
[----:B------:R-:W-:Y:S02]  /*18e0*/  SHF.R.S32.HI R6, RZ, 0x1f, R7 ;  /* 0x0000001fff067819 */ /* 0x000fe40000011407 */
[----:B------:R-:W-:Y:S02]  /*18f0*/  ISETP.GE.AND P0, PT, R3, UR5, PT ;  /* 0x0000000503007c0c */ /* 0x000fe4000bf06270 */
[----:B------:R-:W-:Y:S02]  /*1900*/  LEA.HI R4, R6, R7, RZ, 0x2 ;  /* 0x0000000706047211 */ /* 0x000fe400078f10ff */
[----:B------:R-:W-:Y:S02]  /*1910*/  ISETP.GE.OR P0, PT, R12, UR4, P0 ;  /* 0x000000040c007c0c */ /* 0x000fe40008706670 */
[--C-:B------:R-:W-:Y:S02]  /*1920*/  SHF.R.S32.HI R16, RZ, 0x2, R4.reuse ;  /* 0x00000002ff107819 */ /* 0x100fe40000011404 */
[----:B------:R-:W-:-:S04]  /*1930*/  SHF.R.S32.HI R5, RZ, 0x1f, R4 ;  /* 0x0000001fff057819 */ /* 0x000fc80000011404 */
[----:B------:R-:W-:-:S05]  /*1940*/  LEA.HI R5, R5, R16, RZ, 0x3 ;  /* 0x0000001005057211 */ /* 0x000fca00078f18ff */
[----:B------:R-:W-:Y:S05]  /*1950*/  @P0 EXIT ;  /* 0x000000000000094d */ /* 0x000fea0003800000 */
[----:B------:R-:W-:Y:S01]  /*1960*/  LOP3.LUT R5, R5, 0xfffffff8, RZ, 0xc0, !PT ;  /* 0xfffffff805057812 */ /* 0x000fe200078ec0ff */
[----:B------:R-:W0:Y:S01]  /*1970*/  LDC.64 R8, c[0x0][0x658] ;  /* 0x00019600ff087b82 */ /* 0x000e220000000a00 */
[----:B------:R-:W-:-:S03]  /*1980*/  LOP3.LUT R4, R4, 0x7ffffffc, RZ, 0xc0, !PT ;  /* 0x7ffffffc04047812 */ /* 0x000fc600078ec0ff */
[----:B------:R-:W-:Y:S01]  /*1990*/  IMAD.IADD R16, R16, 0x1, -R5 ;  /* 0x0000000110107824 */ /* 0x000fe200078e0a05 */
[----:B------:R-:W-:Y:S01]  /*19a0*/  LEA.HI R5, R6, R7, RZ, 0x5 ;  /* 0x0000000706057211 */ /* 0x000fe200078f28ff */
[----:B------:R-:W-:-:S03]  /*19b0*/  IMAD.IADD R4, R7, 0x1, -R4 ;  /* 0x0000000107047824 */ /* 0x000fc600078e0a04 */
[--C-:B------:R-:W-:Y:S01]  /*19c0*/  SHF.R.S32.HI R17, RZ, 0x1f, R16.reuse ;  /* 0x0000001fff117819 */ /* 0x100fe20000011410 */
[----:B------:R-:W-:Y:S02]  /*19d0*/  IMAD.SHL.U32 R10, R4, 0x2, RZ ;  /* 0x00000002040a7824 */ /* 0x000fe400078e00ff */
[----:B------:R-:W-:Y:S01]  /*19e0*/  IMAD.WIDE R6, R11, 0x80, R16 ;  /* 0x000000800b067825 */ /* 0x000fe200078e0210 */
[----:B------:R-:W-:Y:S02]  /*19f0*/  SHF.R.S32.HI R11, RZ, 0x5, R5 ;  /* 0x00000005ff0b7819 */ /* 0x000fe40000011405 */
[----:B------:R-:W-:Y:S02]  /*1a00*/  SHF.R.S32.HI R14, RZ, 0x1f, R10 ;  /* 0x0000001fff0e7819 */ /* 0x000fe4000001140a */
[----:B------:R-:W-:Y:S01]  /*1a10*/  IADD3 R4, P0, R3, R10, RZ ;  /* 0x0000000a03047210 */ /* 0x000fe20007f1e0ff */
[----:B------:R-:W-:-:S03]  /*1a20*/  IMAD.WIDE R6, R11, 0x10, R6 ;  /* 0x000000100b067825 */ /* 0x000fc600078e0206 */
[----:B------:R-:W-:Y:S01]  /*1a30*/  LEA.HI.X.SX32 R5, R3, R14, 0x1, P0 ;  /* 0x0000000e03057211 */ /* 0x000fe200000f0eff */
[-C--:B0-----:R-:W-:Y:S01]  /*1a40*/  IMAD R14, R7, R8.reuse, RZ ;  /* 0x00000008070e7224 */ /* 0x081fe200078e02ff */
[----:B------:R-:W-:Y:S01]  /*1a50*/  IADD3 R3, -R10, UR5, -R3 ;  /* 0x000000050a037c10 */ /* 0x000fe2000fffe903 */
[----:B------:R-:W-:Y:S01]  /*1a60*/  IMAD R11, R11, -0x10, -R12 ;  /* 0xfffffff00b0b7824 */ /* 0x000fe200078e0a0c */
[----:B------:R-:W-:Y:S01]  /*1a70*/  SHF.L.U64.HI R18, R8, 0x3, R9 ;  /* 0x0000000308127819 */ /* 0x000fe20000010209 */
[----:B------:R-:W-:-:S03]  /*1a80*/  IMAD.WIDE.U32 R12, R6, R8, R4 ;  /* 0x00000008060c7225 */ /* 0x000fc600078e0004 */
[----:B------:R-:W-:Y:S01]  /*1a90*/  IADD3 R16, R11, UR4, -R16 ;  /* 0x000000040b107c10 */ /* 0x000fe2000fffe810 */
[----:B------:R-:W-:Y:S01]  /*1aa0*/  IMAD R17, R6, R9, R14 ;  /* 0x0000000906117224 */ /* 0x000fe200078e020e */
[----:B------:R-:W-:Y:S01]  /*1ab0*/  ULDC.64 UR4, c[0x0][0x650] ;  /* 0x0001940000047ab9 */ /* 0x000fe20000000a00 */
[C---:B------:R-:W-:Y:S01]  /*1ac0*/  IMAD.SHL.U32 R15, R8.reuse, 0x8, RZ ;  /* 0x00000008080f7824 */ /* 0x040fe200078e00ff */
[----:B------:R-:W-:Y:S01]  /*1ad0*/  LEA R10, P3, R8, R12, 0x6 ;  /* 0x0000000c080a7211 */ /* 0x000fe200078630ff */
[----:B------:R-:W-:Y:S01]  /*1ae0*/  IMAD.IADD R11, R13, 0x1, R17 ;  /* 0x000000010d0b7824 */ /* 0x000fe200078e0211 */
[C---:B------:R-:W-:Y:S02]  /*1af0*/  IADD3 R14, P2, R12.reuse, UR4, RZ ;  /* 0x000000040c0e7c10 */ /* 0x040fe4000ff5e0ff */
[----:B------:R-:W-:Y:S02]  /*1b00*/  IADD3 R12, P1, P0, R12, UR4, R15 ;  /* 0x000000040c0c7c10 */ /* 0x000fe4000f83e00f */
[----:B------:R-:W-:-:S02]  /*1b10*/  LEA.HI.X R9, R8, R11, R9, 0x6, P3 ;  /* 0x0000000b08097211 */ /* 0x000fc400018f3409 */
[----:B------:R-:W-:Y:S02]  /*1b20*/  IADD3 R8, P4, P5, R10, UR4, R15 ;  /* 0x000000040a087c10 */ /* 0x000fe4000fd9e00f */
[C---:B------:R-:W-:Y:S02]  /*1b30*/  IADD3.X R15, R11.reuse, UR5, RZ, P2, !PT ;  /* 0x000000050b0f7c10 */ /* 0x040fe400097fe4ff */
[----:B---3-5:R-:W-:Y:S02]  /*1b40*/  FSETP.NEU.AND P2, PT, R2, RZ, PT ;  /* 0x000000ff0200720b */ /* 0x028fe40003f4d000 */
[----:B------:R-:W-:Y:S02]  /*1b50*/  IADD3 R10, P3, R10, UR4, RZ ;  /* 0x000000040a0a7c10 */ /* 0x000fe4000ff7e0ff */
[----:B------:R-:W-:Y:S02]  /*1b60*/  IADD3.X R13, R11, UR5, R18, P1, P0 ;  /* 0x000000050b0d7c10 */ /* 0x000fe40008fe0412 */
[----:B------:R-:W-:-:S02]  /*1b70*/  IADD3.X R11, R9, UR5, RZ, P3, !PT ;  /* 0x00000005090b7c10 */ /* 0x000fc40009ffe4ff */
[----:B------:R-:W-:-:S05]  /*1b80*/  IADD3.X R9, R9, UR5, R18, P4, P5 ;  /* 0x0000000509097c10 */ /* 0x000fca000a7ea412 */
[----:B------:R-:W-:Y:S05]  /*1b90*/  @!P2 BRA `(.L_x_28) ;  /* 0x000000680068a947 */ /* 0x000fea0003800000 */
[----:B------:R-:W-:Y:S01]  /*1ba0*/  ISETP.GE.AND P1, PT, R16, 0x1, PT ;  /* 0x000000011000780c */ /* 0x000fe20003f26270 */
[----:B------:R-:W-:Y:S01]  /*1bb0*/  ULDC.64 UR4, c[0x0][0x630] ;  /* 0x00018c0000047ab9 */ /* 0x000fe20000000a00 */
[----:B------:R-:W-:Y:S01]  /*1bc0*/  ULDC.64 UR6, c[0x0][0x628] ;  /* 0x00018a0000067ab9 */ /* 0x000fe20000000a00 */
[----:B------:R-:W-:Y:S01]  /*1bd0*/  IMAD R17, R7, UR4, RZ ;  /* 0x0000000407117c24 */ /* 0x000fe2000f8e02ff */
[----:B------:R-:W-:Y:S01]  /*1be0*/  ISETP.LT.OR P0, PT, R3, 0x1, !P1 ;  /* 0x000000010300780c */ /* 0x000fe20004f01670 */
[C---:B------:R-:W-:Y:S01]  /*1bf0*/  IMAD.WIDE.U32 R18, R6.reuse, UR4, R4 ;  /* 0x0000000406127c25 */ /* 0x040fe2000f8e0004 */
[----:B------:R-:W-:Y:S03]  /*1c00*/  BSSY B0, `(.L_x_29) ;  /* 0x0000007000007945 */ /* 0x000fe60003800000 */
[----:B------:R-:W-:Y:S01]  /*1c10*/  IMAD R17, R6, UR5, R17 ;  /* 0x0000000506117c24 */ /* 0x000fe2000f8e0211 */
[----:B------:R-:W-:-:S04]  /*1c20*/  IADD3 R18, P2, R18, UR6, RZ ;  /* 0x0000000612127c10 */ /* 0x000fc8000ff5e0ff */
[--C-:B------:R-:W-:Y:S02]  /*1c30*/  IADD3.X R19, R19, UR7, R17.reuse, P2, !PT ;  /* 0x0000000713137c10 */ /* 0x100fe400097fe411 */
[----:B------:R-:W-:Y:S01]  /*1c40*/  PRMT R17, RZ, 0x7610, R17 ;  /* 0x00007610ff117816 */ /* 0x000fe20000000011 */
[----:B------:R-:W-:Y:S06]  /*1c50*/  @P0 BRA `(.L_x_30) ;  /* 0x0000000000040947 */ /* 0x000fec0003800000 */
[----:B------:R0:W5:Y:S02]  /*1c60*/  LDG.E.U8 R17, desc[UR12][R18.64] ;  /* 0x0000000c12117981 */ /* 0x000164000c1e1100 */
.L_x_30:
[----:B------:R-:W-:Y:S05]  /*1c70*/  BSYNC B0 ;  /* 0x0000000000007941 */ /* 0x000fea0003800000 */
.L_x_29:
[----:B-----5:R-:W-:Y:S01]  /*1c80*/  LOP3.LUT R17, R17, 0xff, RZ, 0xc0, !PT ;  /* 0x000000ff11117812 */ /* 0x020fe200078ec0ff */
[----:B------:R-:W-:Y:S01]  /*1c90*/  BSSY B0, `(.L_x_31) ;  /* 0x000000b000007945 */ /* 0x000fe20003800000 */
[----:B------:R-:W-:Y:S02]  /*1ca0*/  ISETP.LT.OR P2, PT, R3, 0x2, !P1 ;  /* 0x000000020300780c */ /* 0x000fe40004f41670 */
[----:B------:R-:W-:-:S05]  /*1cb0*/  F2FP.F16.E4M3.UNPACK_B R17, R17 ;  /* 0x00000011ff11723e */ /* 0x000fca00020006ff */
[----:B------:R-:W-:-:S05]  /*1cc0*/  HADD2.F32 R17, -RZ, R17.H0_H0 ;  /* 0x20000011ff117230 */ /* 0x000fca0000004100 */
[----:B------:R-:W-:-:S04]  /*1cd0*/  FMUL R17, R17, R2 ;  /* 0x0000000211117220 */ /* 0x000fc80000400000 */
[----:B--2---:R-:W-:-:S05]  /*1ce0*/  FFMA R17, R88, R0, R17 ;  /* 0x0000000058117223 */ /* 0x004fca0000000011 */
[----:B------:R-:W-:Y:S02]  /*1cf0*/  F2FP.SATFINITE.E4M3.F32.PACK_AB_MERGE_C R21, RZ, R17, RZ ;  /* 0x00000011ff15723e */ /* 0x000fe400048070ff */
[----:B------:R-:W-:-:S03]  /*1d00*/  PRMT R17, RZ, 0x7610, R17 ;  /* 0x00007610ff117816 */ /* 0x000fc60000000011 */
[----:B------:R1:W-:Y:S01]  /*1d10*/  @!P0 STG.E.U8 desc[UR12][R14.64], R21 ;  /* 0x000000150e008986 */ /* 0x0003e2000c10110c */
[----:B------:R-:W-:Y:S05]  /*1d20*/  @P2 BRA `(.L_x_32) ;  /* 0x0000000000042947 */ /* 0x000fea0003800000 */
[----:B------:R2:W5:Y:S02]  /*1d30*/  LDG.E.U8 R17, desc[UR12][R18.64+0x1] ;  /* 0x0000010c12117981 */ /* 0x000564000c1e1100 */
.L_x_32:
[----:B------:R-:W-:Y:S05]  /*1d40*/  BSYNC B0 ;  /* 0x0000000000007941 */ /* 0x000fea0003800000 */
.L_x_31:
[----:B-----5:R-:W-:Y:S01]  /*1d50*/  LOP3.LUT R17, R17, 0xff, RZ, 0xc0, !PT ;  /* 0x000000ff11117812 */ /* 0x020fe200078ec0ff */
[----:B------:R-:W-:Y:S01]  /*1d60*/  BSSY B0, `(.L_x_33) ;  /* 0x0000013000007945 */ /* 0x000fe20003800000 */
[----:B------:R-:W-:Y:S02]  /*1d70*/  IADD3 R23, P0, R6, 0x8, RZ ;  /* 0x0000000806177810 */ /* 0x000fe40007f1e0ff */
[----:B------:R-:W-:-:S03]  /*1d80*/  F2FP.F16.E4M3.UNPACK_B R17, R17 ;  /* 0x00000011ff11723e */ /* 0x000fc600020006ff */
[----:B------:R-:W-:Y:S01]  /*1d90*/  IMAD.X R88, RZ, RZ, R7, P0 ;  /* 0x000000ffff587224 */ /* 0x000fe200000e0607 */
[----:B------:R-:W-:Y:S01]  /*1da0*/  ISETP.GE.AND P0, PT, R16, 0x9, PT ;  /* 0x000000091000780c */ /* 0x000fe20003f06270 */
[----:B------:R-:W-:Y:S02]  /*1db0*/  HADD2.F32 R17, -RZ, R17.H0_H0 ;  /* 0x20000011ff117230 */ /* 0x000fe40000004100 */
[----:B-1----:R-:W-:Y:S01]  /*1dc0*/  IMAD.WIDE.U32 R20, R23, UR4, R4 ;  /* 0x0000000417147c25 */ /* 0x002fe2000f8e0004 */
[----:B------:R-:W-:-:S03]  /*1dd0*/  ISETP.LT.OR P3, PT, R3, 0x1, !P0 ;  /* 0x000000010300780c */ /* 0x000fc60004761670 */
[----:B------:R-:W-:Y:S01]  /*1de0*/  FMUL R22, R17, R2 ;  /* 0x0000000211167220 */ /* 0x000fe20000400000 */
[----:B------:R-:W-:Y:S01]  /*1df0*/  IMAD R88, R88, UR4, RZ ;  /* 0x0000000458587c24 */ /* 0x000fe2000f8e02ff */
[----:B------:R-:W-:Y:S02]  /*1e00*/  IADD3 R20, P4, R20, UR6, RZ ;  /* 0x0000000614147c10 */ /* 0x000fe4000ff9e0ff */
[----:B------:R-:W-:Y:S01]  /*1e10*/  FFMA R22, R89, R0, R22 ;  /* 0x0000000059167223 */ /* 0x000fe20000000016 */
[----:B------:R-:W-:Y:S01]  /*1e20*/  IMAD R23, R23, UR5, R88 ;  /* 0x0000000517177c24 */ /* 0x000fe2000f8e0258 */
[----:B------:R-:W-:-:S03]  /*1e30*/  PRMT R17, RZ, 0x7610, R17 ;  /* 0x00007610ff117816 */ /* 0x000fc60000000011 */
[----:B------:R-:W-:Y:S02]  /*1e40*/  F2FP.SATFINITE.E4M3.F32.PACK_AB_MERGE_C R89, RZ, R22, RZ ;  /* 0x00000016ff59723e */ /* 0x000fe400048070ff */
[----:B------:R-:W-:-:S03]  /*1e50*/  IADD3.X R21, R21, UR7, R23, P4, !PT ;  /* 0x0000000715157c10 */ /* 0x000fc6000a7fe417 */
[----:B------:R1:W-:Y:S01]  /*1e60*/  @!P2 STG.E.U8 desc[UR12][R14.64+0x1], R89 ;  /* 0x000001590e00a986 */ /* 0x0003e2000c10110c */
[----:B------:R-:W-:Y:S05]  /*1e70*/  @P3 BRA `(.L_x_34) ;  /* 0x0000000000043947 */ /* 0x000fea0003800000 */
[----:B------:R3:W5:Y:S02]  /*1e80*/  LDG.E.U8 R17, desc[UR12][R20.64] ;  /* 0x0000000c14117981 */ /* 0x000764000c1e1100 */
.L_x_34:
[----:B------:R-:W-:Y:S05]  /*1e90*/  BSYNC B0 ;  /* 0x0000000000007941 */ /* 0x000fea0003800000 */
.L_x_33:
[----:B-----5:R-:W-:Y:S01]  /*1ea0*/  LOP3.LUT R17, R17, 0xff, RZ, 0xc0, !PT ;  /* 0x000000ff11117812 */ /* 0x020fe200078ec0ff */
[----:B------:R-:W-:Y:S01]  /*1eb0*/  BSSY B0, `(.L_x_35) ;  /* 0x000000b000007945 */ /* 0x000fe20003800000 */
[----:B------:R-:W-:Y:S02]  /*1ec0*/  ISETP.LT.OR P2, PT, R3, 0x2, !P0 ;  /* 0x000000020300780c */ /* 0x000fe40004741670 */
[----:B------:R-:W-:-:S05]  /*1ed0*/  F2FP.F16.E4M3.UNPACK_B R17, R17 ;  /* 0x00000011ff11723e */ /* 0x000fca00020006ff */
[----:B------:R-:W-:-:S05]  /*1ee0*/  HADD2.F32 R17, -RZ, R17.H0_H0 ;  /* 0x20000011ff117230 */ /* 0x000fca0000004100 */
[----:B------:R-:W-:-:S04]  /*1ef0*/  FMUL R17, R17, R2 ;  /* 0x0000000211117220 */ /* 0x000fc80000400000 */
[----:B------:R-:W-:-:S05]  /*1f00*/  FFMA R17, R90, R0, R17 ;  /* 0x000000005a117223 */ /* 0x000fca0000000011 */
[----:B------:R-:W-:Y:S02]  /*1f10*/  F2FP.SATFINITE.E4M3.F32.PACK_AB_MERGE_C R23, RZ, R17, RZ ;  /* 0x00000011ff17723e */ /* 0x000fe400048070ff */
[----:B------:R-:W-:-:S03]  /*1f20*/  PRMT R17, RZ, 0x7610, R17 ;  /* 0x00007610ff117816 */ /* 0x000fc60000000011 */
[----:B------:R4:W-:Y:S01]  /*1f30*/  @!P3 STG.E.U8 desc[UR12][R12.64], R23 ;  /* 0x000000170c00b986 */ /* 0x0009e2000c10110c */
[----:B------:R-:W-:Y:S05]  /*1f40*/  @P2 BRA `(.L_x_36) ;  /* 0x0000000000042947 */ /* 0x000fea0003800000 */
[----:B------:R0:W5:Y:S02]  /*1f50*/  LDG.E.U8 R17, desc[UR12][R20.64+0x1] ;  /* 0x0000010c14117981 */ /* 0x000164000c1e1100 */
.L_x_36:
[----:B------:R-:W-:Y:S05]  /*1f60*/  BSYNC B0 ;  /* 0x0000000000007941 */ /* 0x000fea0003800000 */
.L_x_35:
[----:B-----5:R-:W-:Y:S01]  /*1f70*/  LOP3.LUT R17, R17, 0xff, RZ, 0xc0, !PT ;  /* 0x000000ff11117812 */ /* 0x020fe200078ec0ff */
[----:B------:R-:W-:Y:S01]  /*1f80*/  BSSY B0, `(.L_x_37) ;  /* 0x000000b000007945 */ /* 0x000fe20003800000 */
[----:B------:R-:W-:Y:S02]  /*1f90*/  ISETP.LT.OR P3, PT, R3, 0x9, !P1 ;  /* 0x000000090300780c */ /* 0x000fe40004f61670 */
[----:B------:R-:W-:-:S05]  /*1fa0*/  F2FP.F16.E4M3.UNPACK_B R17, R17 ;  /* 0x00000011ff11723e */ /* 0x000fca00020006ff */
[----:B------:R-:W-:-:S05]  /*1fb0*/  HADD2.F32 R17, -RZ, R17.H0_H0 ;  /* 0x20000011ff117230 */ /* 0x000fca0000004100 */
[----:B------:R-:W-:Y:S01]  /*1fc0*/  FMUL R22, R17, R2 ;  /* 0x0000000211167220 */ /* 0x000fe20000400000 */
[----:B------:R-:W-:-:S03]  /*1fd0*/  PRMT R17, RZ, 0x7610, R17 ;  /* 0x00007610ff117816 */ /* 0x000fc60000000011 */
[----:B------:R-:W-:-:S05]  /*1fe0*/  FFMA R22, R91, R0, R22 ;  /* 0x000000005b167223 */ /* 0x000fca0000000016 */
[----:B----4-:R-:W-:-:S05]  /*1ff0*/  F2FP.SATFINITE.E4M3.F32.PACK_AB_MERGE_C R23, RZ, R22, RZ ;  /* 0x00000016ff17723e */ /* 0x010fca00048070ff */
[----:B------:R4:W-:Y:S01]  /*2000*/  @!P2 STG.E.U8 desc[UR12][R12.64+0x1], R23 ;  /* 0x000001170c00a986 */ /* 0x0009e2000c10110c */
[----:B------:R-:W-:Y:S05]  /*2010*/  @P3 BRA `(.L_x_38) ;  /* 0x0000000000043947 */ /* 0x000fea0003800000 */
[----:B------:R0:W5:Y:S02]  /*2020*/  LDG.E.U8 R17, desc[UR12][R18.64+0x8] ;  /* 0x0000080c12117981 */ /* 0x000164000c1e1100 */
.L_x_38:
[----:B------:R-:W-:Y:S05]  /*2030*/  BSYNC B0 ;  /* 0x0000000000007941 */ /* 0x000fea0003800000 */
.L_x_37:
[----:B-----5:R-:W-:Y:S01]  /*2040*/  LOP3.LUT R17, R17, 0xff, RZ, 0xc0, !PT ;  /* 0x000000ff11117812 */ /* 0x020fe200078ec0ff */
[----:B------:R-:W-:Y:S01]  /*2050*/  BSSY B0, `(.L_x_39) ;  /* 0x000000b000007945 */ /* 0x000fe20003800000 */
[----:B------:R-:W-:Y:S02]  /*2060*/  ISETP.LT.OR P2, PT, R3, 0xa, !P1 ;  /* 0x0000000a0300780c */ /* 0x000fe40004f41670 */
[----:B------:R-:W-:-:S05]  /*2070*/  F2FP.F16.E4M3.UNPACK_B R17, R17 ;  /* 0x00000011ff11723e */ /* 0x000fca00020006ff */
[----:B------:R-:W-:-:S05]  /*2080*/  HADD2.F32 R17, -RZ, R17.H0_H0 ;  /* 0x20000011ff117230 */ /* 0x000fca0000004100 */
[----:B------:R-:W-:-:S04]  /*2090*/  FMUL R17, R17, R2 ;  /* 0x0000000211117220 */ /* 0x000fc80000400000 */
[----:B------:R-:W-:-:S05]  /*20a0*/  FFMA R17, R92, R0, R17 ;  /* 0x000000005c117223 */ /* 0x000fca0000000011 */
[----:B----4-:R-:W-:Y:S02]  /*20b0*/  F2FP.SATFINITE.E4M3.F32.PACK_AB_MERGE_C R23, RZ, R17, RZ ;  /* 0x00000011ff17723e */ /* 0x010fe400048070ff */
[----:B------:R-:W-:-:S03]  /*20c0*/  PRMT R17, RZ, 0x7610, R17 ;  /* 0x00007610ff117816 */ /* 0x000fc60000000011 */
[----:B------:R4:W-:Y:S01]  /*20d0*/  @!P3 STG.E.U8 desc[UR12][R14.64+0x8], R23 ;  /* 0x000008170e00b986 */ /* 0x0009e2000c10110c */
[----:B------:R-:W-:Y:S05]  /*20e0*/  @P2 BRA `(.L_x_40) ;  /* 0x0000000000042947 */ /* 0x000fea0003800000 */
[----:B------:R0:W5:Y:S02]  /*20f0*/  LDG.E.U8 R17, desc[UR12][R18.64+0x9] ;  /* 0x0000090c12117981 */ /* 0x000164000c1e1100 */
.L_x_40:
[----:B------:R-:W-:Y:S05]  /*2100*/  BSYNC B0 ;  /* 0x0000000000007941 */ /* 0x000fea0003800000 */
.L_x_39:
        /* <DEDUP_REMOVED lines=12> */
.L_x_42:
[----:B------:R-:W-:Y:S05]  /*21d0*/  BSYNC B0 ;  /* 0x0000000000007941 */ /* 0x000fea0003800000 */
.L_x_41:
        /* <DEDUP_REMOVED lines=12> */
.L_x_44:
[----:B------:R-:W-:Y:S05]  /*22a0*/  BSYNC B0 ;  /* 0x0000000000007941 */ /* 0x000fea0003800000 */
.L_x_43:
        /* <DEDUP_REMOVED lines=12> */
.L_x_46:
[----:B------:R-:W-:Y:S05]  /*2370*/  BSYNC B0 ;  /* 0x0000000000007941 */ /* 0x000fea0003800000 */
.L_x_45:
        /* <DEDUP_REMOVED lines=12> */
.L_x_48:
[----:B------:R-:W-:Y:S05]  /*2440*/  BSYNC B0 ;  /* 0x0000000000007941 */ /* 0x000fea0003800000 */
.L_x_47:
        /* <DEDUP_REMOVED lines=12> */
.L_x_50:
[----:B------:R-:W-:Y:S05]  /*2510*/  BSYNC B0 ;  /* 0x0000000000007941 */ /* 0x000fea0003800000 */
.L_x_49:
        /* <DEDUP_REMOVED lines=12> */
.L_x_52:
[----:B------:R-:W-:Y:S05]  /*25e0*/  BSYNC B0 ;  /* 0x0000000000007941 */ /* 0x000fea0003800000 */
.L_x_51:
        /* <DEDUP_REMOVED lines=12> */
.L_x_54:
[----:B------:R-:W-:Y:S05]  /*26b0*/  BSYNC B0 ;  /* 0x0000000000007941 */ /* 0x000fea0003800000 */
.L_x_53:
        /* <DEDUP_REMOVED lines=12> */
.L_x_56:
[----:B------:R-:W-:Y:S05]  /*2780*/  BSYNC B0 ;  /* 0x0000000000007941 */ /* 0x000fea0003800000 */
.L_x_55:
        /* <DEDUP_REMOVED lines=12> */
.L_x_58:
[----:B------:R-:W-:Y:S05]  /*2850*/  BSYNC B0 ;  /* 0x0000000000007941 */ /* 0x000fea0003800000 */
.L_x_57:
        /* <DEDUP_REMOVED lines=12> */
.L_x_60:
[----:B------:R-:W-:Y:S05]  /*2920*/  BSYNC B0 ;  /* 0x0000000000007941 */ /* 0x000fea0003800000 */
.L_x_59:
        /* <DEDUP_REMOVED lines=12> */
.L_x_62:
[----:B------:R-:W-:Y:S05]  /*29f0*/  BSYNC B0 ;  /* 0x0000000000007941 */ /* 0x000fea0003800000 */
.L_x_61:
        /* <DEDUP_REMOVED lines=12> */
.L_x_64:
[----:B------:R-:W-:Y:S05]  /*2ac0*/  BSYNC B0 ;  /* 0x0000000000007941 */ /* 0x000fea0003800000 */
.L_x_63:
        /* <DEDUP_REMOVED lines=12> */
.L_x_66:
[----:B------:R-:W-:Y:S05]  /*2b90*/  BSYNC B0 ;  /* 0x0000000000007941 */ /* 0x000fea0003800000 */
.L_x_65:
        /* <DEDUP_REMOVED lines=12> */
.L_x_68:
[----:B------:R-:W-:Y:S05]  /*2c60*/  BSYNC B0 ;  /* 0x0000000000007941 */ /* 0x000fea0003800000 */
.L_x_67:
        /* <DEDUP_REMOVED lines=12> */
.L_x_70:
[----:B------:R-:W-:Y:S05]  /*2d30*/  BSYNC B0 ;  /* 0x0000000000007941 */ /* 0x000fea0003800000 */
.L_x_69:
        /* <DEDUP_REMOVED lines=12> */
.L_x_72:
[----:B------:R-:W-:Y:S05]  /*2e00*/  BSYNC B0 ;  /* 0x0000000000007941 */ /* 0x000fea0003800000 */
.L_x_71:
        /* <DEDUP_REMOVED lines=12> */
.L_x_74:
[----:B------:R-:W-:Y:S05]  /*2ed0*/  BSYNC B0 ;  /* 0x0000000000007941 */ /* 0x000fea0003800000 */
.L_x_73:
        /* <DEDUP_REMOVED lines=12> */
.L_x_76:
[----:B------:R-:W-:Y:S05]  /*2fa0*/  BSYNC B0 ;  /* 0x0000000000007941 */ /* 0x000fea0003800000 */
.L_x_75:
        /* <DEDUP_REMOVED lines=12> */
.L_x_78:
[----:B------:R-:W-:Y:S05]  /*3070*/  BSYNC B0 ;  /* 0x0000000000007941 */ /* 0x000fea0003800000 */
.L_x_77:
        /* <DEDUP_REMOVED lines=12> */
.L_x_80:
[----:B------:R-:W-:Y:S05]  /*3140*/  BSYNC B0 ;  /* 0x0000000000007941 */ /* 0x000fea0003800000 */
.L_x_79:
        /* <DEDUP_REMOVED lines=12> */
.L_x_82:
[----:B------:R-:W-:Y:S05]  /*3210*/  BSYNC B0 ;  /* 0x0000000000007941 */ /* 0x000fea0003800000 */
.L_x_81:
        /* <DEDUP_REMOVED lines=12> */
.L_x_84:
[----:B------:R-:W-:Y:S05]  /*32e0*/  BSYNC B0 ;  /* 0x0000000000007941 */ /* 0x000fea0003800000 */
.L_x_83:
        /* <DEDUP_REMOVED lines=12> */
.L_x_86:
[----:B------:R-:W-:Y:S05]  /*33b0*/  BSYNC B0 ;  /* 0x0000000000007941 */ /* 0x000fea0003800000 */
.L_x_85:
        /* <DEDUP_REMOVED lines=12> */
.L_x_88:
[----:B------:R-:W-:Y:S05]  /*3480*/  BSYNC B0 ;  /* 0x0000000000007941 */ /* 0x000fea0003800000 */
.L_x_87:
        /* <DEDUP_REMOVED lines=12> */
.L_x_90:
[----:B------:R-:W-:Y:S05]  /*3550*/  BSYNC B0 ;  /* 0x0000000000007941 */ /* 0x000fea0003800000 */
.L_x_89:
        /* <DEDUP_REMOVED lines=12> */
.L_x_92:
[----:B------:R-:W-:Y:S05]  /*3620*/  BSYNC B0 ;  /* 0x0000000000007941 */ /* 0x000fea0003800000 */
.L_x_91:
        /* <DEDUP_REMOVED lines=12> */
.L_x_94:
[----:B------:R-:W-:Y:S05]  /*36f0*/  BSYNC B0 ;  /* 0x0000000000007941 */ /* 0x000fea0003800000 */
.L_x_93:
        /* <DEDUP_REMOVED lines=12> */
.L_x_96:
[----:B------:R-:W-:Y:S05]  /*37c0*/  BSYNC B0 ;  /* 0x0000000000007941 */ /* 0x000fea0003800000 */
.L_x_95:
        /* <DEDUP_REMOVED lines=12> */
.L_x_98:
[----:B------:R-:W-:Y:S05]  /*3890*/  BSYNC B0 ;  /* 0x0000000000007941 */ /* 0x000fea0003800000 */
.L_x_97:
        /* <DEDUP_REMOVED lines=12> */
.L_x_100:
[----:B------:R-:W-:Y:S05]  /*3960*/  BSYNC B0 ;  /* 0x0000000000007941 */ /* 0x000fea0003800000 */
.L_x_99:
        /* <DEDUP_REMOVED lines=12> */
.L_x_102:
[----:B------:R-:W-:Y:S05]  /*3a30*/  BSYNC B0 ;  /* 0x0000000000007941 */ /* 0x000fea0003800000 */
.L_x_101:
        /* <DEDUP_REMOVED lines=12> */
.L_x_104:
[----:B------:R-:W-:Y:S05]  /*3b00*/  BSYNC B0 ;  /* 0x0000000000007941 */ /* 0x000fea0003800000 */
.L_x_103:
        /* <DEDUP_REMOVED lines=12> */
.L_x_106:
[----:B------:R-:W-:Y:S05]  /*3bd0*/  BSYNC B0 ;  /* 0x0000000000007941 */ /* 0x000fea0003800000 */
.L_x_105:
        /* <DEDUP_REMOVED lines=12> */
.L_x_108:
[----:B------:R-:W-:Y:S05]  /*3ca0*/  BSYNC B0 ;  /* 0x0000000000007941 */ /* 0x000fea0003800000 */
.L_x_107:
        /* <DEDUP_REMOVED lines=12> */
.L_x_110:
[----:B------:R-:W-:Y:S05]  /*3d70*/  BSYNC B0 ;  /* 0x0000000000007941 */ /* 0x000fea0003800000 */
.L_x_109:
        /* <DEDUP_REMOVED lines=12> */
.L_x_112:
[----:B------:R-:W-:Y:S05]  /*3e40*/  BSYNC B0 ;  /* 0x0000000000007941 */ /* 0x000fea0003800000 */
.L_x_111:
        /* <DEDUP_REMOVED lines=12> */
.L_x_114:
[----:B------:R-:W-:Y:S05]  /*3f10*/  BSYNC B0 ;  /* 0x0000000000007941 */ /* 0x000fea0003800000 */
.L_x_113:
        /* <DEDUP_REMOVED lines=12> */
.L_x_116:
[----:B------:R-:W-:Y:S05]  /*3fe0*/  BSYNC B0 ;  /* 0x0000000000007941 */ /* 0x000fea0003800000 */
.L_x_115:
        /* <DEDUP_REMOVED lines=12> */
.L_x_118:
[----:B------:R-:W-:Y:S05]  /*40b0*/  BSYNC B0 ;  /* 0x0000000000007941 */ /* 0x000fea0003800000 */
.L_x_117:
        /* <DEDUP_REMOVED lines=12> */
.L_x_120:
[----:B------:R-:W-:Y:S05]  /*4180*/  BSYNC B0 ;  /* 0x0000000000007941 */ /* 0x000fea0003800000 */
.L_x_119:
        /* <DEDUP_REMOVED lines=12> */
.L_x_122:
[----:B------:R-:W-:Y:S05]  /*4250*/  BSYNC B0 ;  /* 0x0000000000007941 */ /* 0x000fea0003800000 */
.L_x_121:
        /* <DEDUP_REMOVED lines=12> */
.L_x_124:
[----:B------:R-:W-:Y:S05]  /*4320*/  BSYNC B0 ;  /* 0x0000000000007941 */ /* 0x000fea0003800000 */
.L_x_123:
        /* <DEDUP_REMOVED lines=12> */
.L_x_126:
[----:B------:R-:W-:Y:S05]  /*43f0*/  BSYNC B0 ;  /* 0x0000000000007941 */ /* 0x000fea0003800000 */
.L_x_125:
        /* <DEDUP_REMOVED lines=12> */
.L_x_128:
[----:B------:R-:W-:Y:S05]  /*44c0*/  BSYNC B0 ;  /* 0x0000000000007941 */ /* 0x000fea0003800000 */
.L_x_127:
        /* <DEDUP_REMOVED lines=12> */
.L_x_130:
[----:B------:R-:W-:Y:S05]  /*4590*/  BSYNC B0 ;  /* 0x0000000000007941 */ /* 0x000fea0003800000 */
.L_x_129:
        /* <DEDUP_REMOVED lines=12> */
.L_x_132:
[----:B------:R-:W-:Y:S05]  /*4660*/  BSYNC B0 ;  /* 0x0000000000007941 */ /* 0x000fea0003800000 */
.L_x_131:
        /* <DEDUP_REMOVED lines=12> */
.L_x_134:
[----:B------:R-:W-:Y:S05]  /*4730*/  BSYNC B0 ;  /* 0x0000000000007941 */ /* 0x000fea0003800000 */
.L_x_133:
        /* <DEDUP_REMOVED lines=12> */
.L_x_136:
[----:B------:R-:W-:Y:S05]  /*4800*/  BSYNC B0 ;  /* 0x0000000000007941 */ /* 0x000fea0003800000 */
.L_x_135:
        /* <DEDUP_REMOVED lines=12> */
.L_x_138:
[----:B------:R-:W-:Y:S05]  /*48d0*/  BSYNC B0 ;  /* 0x0000000000007941 */ /* 0x000fea0003800000 */
.L_x_137:
        /* <DEDUP_REMOVED lines=12> */
.L_x_140:
[----:B------:R-:W-:Y:S05]  /*49a0*/  BSYNC B0 ;  /* 0x0000000000007941 */ /* 0x000fea0003800000 */
.L_x_139:
        /* <DEDUP_REMOVED lines=12> */
.L_x_142:
[----:B------:R-:W-:Y:S05]  /*4a70*/  BSYNC B0 ;  /* 0x0000000000007941 */ /* 0x000fea0003800000 */
.L_x_141:
        /* <DEDUP_REMOVED lines=12> */
.L_x_144:
[----:B------:R-:W-:Y:S05]  /*4b40*/  BSYNC B0 ;  /* 0x0000000000007941 */ /* 0x000fea0003800000 */
.L_x_143:
        /* <DEDUP_REMOVED lines=12> */
.L_x_146:
[----:B------:R-:W-:Y:S05]  /*4c10*/  BSYNC B0 ;  /* 0x0000000000007941 */ /* 0x000fea0003800000 */
.L_x_145:
        /* <DEDUP_REMOVED lines=12> */
.L_x_148:
[----:B------:R-:W-:Y:S05]  /*4ce0*/  BSYNC B0 ;  /* 0x0000000000007941 */ /* 0x000fea0003800000 */
.L_x_147:
        /* <DEDUP_REMOVED lines=12> */
.L_x_150:
[----:B------:R-:W-:Y:S05]  /*4db0*/  BSYNC B0 ;  /* 0x0000000000007941 */ /* 0x000fea0003800000 */
.L_x_149:
        /* <DEDUP_REMOVED lines=12> */
.L_x_152:
[----:B------:R-:W-:Y:S05]  /*4e80*/  BSYNC B0 ;  /* 0x0000000000007941 */ /* 0x000fea0003800000 */
.L_x_151:
[----:B-----5:R-:W-:Y:S01]  /*4e90*/  LOP3.LUT R17, R17, 0xff, RZ, 0xc0, !PT ;  /* 0x000000ff11117812 */ /* 0x020fe200078ec0ff */
[----:B------:R-:W-:Y:S01]  /*4ea0*/  BSSY B0, `(.L_x_153) ;  /* 0x000000b000007945 */ /* 0x000fe20003800000 */
[----:B------:R-:W-:Y:S02]  /*4eb0*/  ISETP.LT.OR P2, PT, R3, 0x79, !P0 ;  /* 0x000000790300780c */ /* 0x000fe40004741670 */
[----:B------:R-:W-:-:S05]  /*4ec0*/  F2FP.F16.E4M3.UNPACK_B R17, R17 ;  /* 0x00000011ff11723e */ /* 0x000fca00020006ff */
[----:B------:R-:W-:-:S05]  /*4ed0*/  HADD2.F32 R17, -RZ, R17.H0_H0 ;  /* 0x20000011ff117230 */ /* 0x000fca0000004100 */
[----:B0-2---:R-:W-:Y:S01]  /*4ee0*/  FMUL R18, R17, R2 ;  /* 0x0000000211127220 */ /* 0x005fe20000400000 */
[----:B------:R-:W-:-:S03]  /*4ef0*/  PRMT R17, RZ, 0x7610, R17 ;  /* 0x00007610ff117816 */ /* 0x000fc60000000011 */
[----:B------:R-:W-:-:S05]  /*4f00*/  FFMA R18, R149, R0, R18 ;  /* 0x0000000095127223 */ /* 0x000fca0000000012 */
[----:B------:R-:W-:-:S05]  /*4f10*/  F2FP.SATFINITE.E4M3.F32.PACK_AB_MERGE_C R19, RZ, R18, RZ ;  /* 0x00000012ff13723e */ /* 0x000fca00048070ff */
[----:B------:R0:W-:Y:S01]  /*4f20*/  @!P1 STG.E.U8 desc[UR12][R14.64+0x79], R19 ;  /* 0x000079130e009986 */ /* 0x0001e2000c10110c */
[----:B------:R-:W-:Y:S05]  /*4f30*/  @P2 BRA `(.L_x_154) ;  /* 0x0000000000042947 */ /* 0x000fea0003800000 */
[----:B------:R2:W5:Y:S02]  /*4f40*/  LDG.E.U8 R17, desc[UR12][R20.64+0x78] ;  /* 0x0000780c14117981 */ /* 0x000564000c1e1100 */
.L_x_154:
[----:B------:R-:W-:Y:S05]  /*4f50*/  BSYNC B0 ;  /* 0x0000000000007941 */ /* 0x000fea0003800000 */
.L_x_153:
[----:B-----5:R-:W-:Y:S01]  /*4f60*/  LOP3.LUT R17, R17, 0xff, RZ, 0xc0, !PT ;  /* 0x000000ff11117812 */ /* 0x020fe200078ec0ff */
[----:B------:R-:W-:Y:S01]  /*4f70*/  BSSY B0, `(.L_x_155) ;  /* 0x000000b000007945 */ /* 0x000fe20003800000 */
[----:B------:R-:W-:Y:S02]  /*4f80*/  ISETP.LT.OR P1, PT, R3, 0x7a, !P0 ;  /* 0x0000007a0300780c */ /* 0x000fe40004721670 */
[----:B------:R-:W-:Y:S02]  /*4f90*/  F2FP.F16.E4M3.UNPACK_B R17, R17 ;  /* 0x00000011ff11723e */ /* 0x000fe400020006ff */
[----:B01--4-:R-:W-:-:S03]  /*4fa0*/  PRMT R14, RZ, 0x7610, R14 ;  /* 0x00007610ff0e7816 */ /* 0x013fc6000000000e */
[----:B------:R-:W-:-:S05]  /*4fb0*/  HADD2.F32 R17, -RZ, R17.H0_H0 ;  /* 0x20000011ff117230 */ /* 0x000fca0000004100 */
[----:B------:R-:W-:-:S04]  /*4fc0*/  FMUL R17, R17, R2 ;  /* 0x0000000211117220 */ /* 0x000fc80000400000 */
[----:B------:R-:W-:-:S05]  /*4fd0*/  FFMA R17, R150, R0, R17 ;  /* 0x0000000096117223 */ /* 0x000fca0000000011 */
[----:B------:R-:W-:-:S05]  /*4fe0*/  F2FP.SATFINITE.E4M3.F32.PACK_AB_MERGE_C R17, RZ, R17, RZ ;  /* 0x00000011ff11723e */ /* 0x000fca00048070ff */
[----:B------:R0:W-:Y:S01]  /*4ff0*/  @!P2 STG.E.U8 desc[UR12][R12.64+0x78], R17 ;  /* 0x000078110c00a986 */ /* 0x0001e2000c10110c */
[----:B------:R-:W-:Y:S05]  /*5000*/  @P1 BRA `(.L_x_156) ;  /* 0x0000000000041947 */ /* 0x000fea0003800000 */
[----:B------:R1:W5:Y:S02]  /*5010*/  LDG.E.U8 R14, desc[UR12][R20.64+0x79] ;  /* 0x0000790c140e7981 */ /* 0x000364000c1e1100 */
.L_x_156:
[----:B------:R-:W-:Y:S05]  /*5020*/  BSYNC B0 ;  /* 0x0000000000007941 */ /* 0x000fea0003800000 */
.L_x_155:
[----:B-----5:R-:W-:Y:S01]  /*5030*/  LOP3.LUT R14, R14, 0xff, RZ, 0xc0, !PT ;  /* 0x000000ff0e0e7812 */ /* 0x020fe200078ec0ff */
[----:B------:R-:W-:Y:S01]  /*5040*/  BSSY B0, `(.L_x_157) ;  /* 0x0000013000007945 */ /* 0x000fe20003800000 */
[----:B0-----:R-:W-:Y:S02]  /*5050*/  IADD3 R17, P0, R6, 0x40, RZ ;  /* 0x0000004006117810 */ /* 0x001fe40007f1e0ff */
[----:B------:R-:W-:-:S03]  /*5060*/  F2FP.F16.E4M3.UNPACK_B R14, R14 ;  /* 0x0000000eff0e723e */ /* 0x000fc600020006ff */
[----:B------:R-:W-:Y:S01]  /*5070*/  IMAD.X R19, RZ, RZ, R7, P0 ;  /* 0x000000ffff137224 */ /* 0x000fe200000e0607 */
[----:B------:R-:W-:Y:S01]  /*5080*/  ISETP.GE.AND P0, PT, R16, 0x41, PT ;  /* 0x000000411000780c */ /* 0x000fe20003f06270 */
[----:B------:R-:W-:Y:S02]  /*5090*/  HADD2.F32 R15, -RZ, R14.H0_H0 ;  /* 0x2000000eff0f7230 */ /* 0x000fe40000004100 */
[----:B-123--:R-:W-:Y:S01]  /*50a0*/  IMAD R20, R19, UR4, RZ ;  /* 0x0000000413147c24 */ /* 0x00efe2000f8e02ff */
[----:B------:R-:W-:Y:S02]  /*50b0*/  ISETP.LT.OR P2, PT, R3, 0x1, !P0 ;  /* 0x000000010300780c */ /* 0x000fe40004741670 */
[----:B------:R-:W-:Y:S01]  /*50c0*/  FMUL R18, R15, R2 ;  /* 0x000000020f127220 */ /* 0x000fe20000400000 */
[----:B------:R-:W-:-:S04]  /*50d0*/  IMAD.WIDE.U32 R14, R17, UR4, R4 ;  /* 0x00000004110e7c25 */ /* 0x000fc8000f8e0004 */
[----:B------:R-:W-:Y:S01]  /*50e0*/  FFMA R18, R151, R0, R18 ;  /* 0x0000000097127223 */ /* 0x000fe20000000012 */
[----:B------:R-:W-:Y:S01]  /*50f0*/  IMAD R17, R17, UR5, R20 ;  /* 0x0000000511117c24 */ /* 0x000fe2000f8e0214 */
[----:B------:R-:W-:-:S03]  /*5100*/  IADD3 R14, P3, R14, UR6, RZ ;  /* 0x000000060e0e7c10 */ /* 0x000fc6000ff7e0ff */
[----:B------:R-:W-:Y:S02]  /*5110*/  F2FP.SATFINITE.E4M3.F32.PACK_AB_MERGE_C R19, RZ, R18, RZ ;  /* 0x00000012ff13723e */ /* 0x000fe400048070ff */
[--C-:B------:R-:W-:Y:S02]  /*5120*/  IADD3.X R15, R15, UR7, R17.reuse, P3, !PT ;  /* 0x000000070f0f7c10 */ /* 0x100fe40009ffe411 */
[----:B------:R-:W-:Y:S01]  /*5130*/  PRMT R17, RZ, 0x7610, R17 ;  /* 0x00007610ff117816 */ /* 0x000fe20000000011 */
[----:B------:R0:W-:Y:S01]  /*5140*/  @!P1 STG.E.U8 desc[UR12][R12.64+0x79], R19 ;  /* 0x000079130c009986 */ /* 0x0001e2000c10110c */
[----:B------:R-:W-:Y:S05]  /*5150*/  @P2 BRA `(.L_x_158) ;  /* 0x0000000000042947 */ /* 0x000fea0003800000 */
[----:B------:R1:W5:Y:S02]  /*5160*/  LDG.E.U8 R17, desc[UR12][R14.64] ;  /* 0x0000000c0e117981 */ /* 0x000364000c1e1100 */
.L_x_158:
[----:B------:R-:W-:Y:S05]  /*5170*/  BSYNC B0 ;  /* 0x0000000000007941 */ /* 0x000fea0003800000 */
.L_x_157:
[----:B-----5:R-:W-:Y:S01]  /*5180*/  LOP3.LUT R17, R17, 0xff, RZ, 0xc0, !PT ;  /* 0x000000ff11117812 */ /* 0x020fe200078ec0ff */
[----:B------:R-:W-:Y:S01]  /*5190*/  BSSY B0, `(.L_x_159) ;  /* 0x000000b000007945 */ /* 0x000fe20003800000 */
[----:B------:R-:W-:Y:S02]  /*51a0*/  ISETP.LT.OR P3, PT, R3, 0x2, !P0 ;  /* 0x000000020300780c */ /* 0x000fe40004761670 */
[----:B------:R-:W-:Y:S02]  /*51b0*/  F2FP.F16.E4M3.UNPACK_B R17, R17 ;  /* 0x00000011ff11723e */ /* 0x000fe400020006ff */
[----:B0-----:R-:W-:-:S03]  /*51c0*/  PRMT R12, RZ, 0x7610, R12 ;  /* 0x00007610ff0c7816 */ /* 0x001fc6000000000c */
[----:B------:R-:W-:-:S05]  /*51d0*/  HADD2.F32 R17, -RZ, R17.H0_H0 ;  /* 0x20000011ff117230 */ /* 0x000fca0000004100 */
[----:B------:R-:W-:-:S04]  /*51e0*/  FMUL R17, R17, R2 ;  /* 0x0000000211117220 */ /* 0x000fc80000400000 */
[----:B------:R-:W-:-:S05]  /*51f0*/  FFMA R17, R24, R0, R17 ;  /* 0x0000000018117223 */ /* 0x000fca0000000011 */
[----:B------:R-:W-:-:S05]  /*5200*/  F2FP.SATFINITE.E4M3.F32.PACK_AB_MERGE_C R17, RZ, R17, RZ ;  /* 0x00000011ff11723e */ /* 0x000fca00048070ff */
[----:B------:R0:W-:Y:S01]  /*5210*/  @!P2 STG.E.U8 desc[UR12][R10.64], R17 ;  /* 0x000000110a00a986 */ /* 0x0001e2000c10110c */
[----:B------:R-:W-:Y:S05]  /*5220*/  @P3 BRA `(.L_x_160) ;  /* 0x0000000000043947 */ /* 0x000fea0003800000 */
[----:B------:R2:W5:Y:S02]  /*5230*/  LDG.E.U8 R12, desc[UR12][R14.64+0x1] ;  /* 0x0000010c0e0c7981 */ /* 0x000564000c1e1100 */
.L_x_160:
[----:B------:R-:W-:Y:S05]  /*5240*/  BSYNC B0 ;  /* 0x0000000000007941 */ /* 0x000fea0003800000 */
.L_x_159:
[----:B-----5:R-:W-:Y:S01]  /*5250*/  LOP3.LUT R12, R12, 0xff, RZ, 0xc0, !PT ;  /* 0x000000ff0c0c7812 */ /* 0x020fe200078ec0ff */
[----:B------:R-:W-:Y:S01]  /*5260*/  BSSY B0, `(.L_x_161) ;  /* 0x0000013000007945 */ /* 0x000fe20003800000 */
[----:B0-----:R-:W-:Y:S02]  /*5270*/  IADD3 R17, P1, R6, 0x48, RZ ;  /* 0x0000004806117810 */ /* 0x001fe40007f3e0ff */
[----:B------:R-:W-:-:S03]  /*5280*/  F2FP.F16.E4M3.UNPACK_B R12, R12 ;  /* 0x0000000cff0c723e */ /* 0x000fc600020006ff */
[----:B------:R-:W-:Y:S01]  /*5290*/  IMAD.X R7, RZ, RZ, R7, P1 ;  /* 0x000000ffff077224 */ /* 0x000fe200008e0607 */
[----:B------:R-:W-:Y:S01]  /*52a0*/  ISETP.GE.AND P1, PT, R16, 0x49, PT ;  /* 0x000000491000780c */ /* 0x000fe20003f26270 */
[----:B------:R-:W-:Y:S02]  /*52b0*/  HADD2.F32 R13, -RZ, R12.H0_H0 ;  /* 0x2000000cff0d7230 */ /* 0x000fe40000004100 */
[----:B------:R-:W-:Y:S01]  /*52c0*/  IMAD R12, R7, UR4, RZ ;  /* 0x00000004070c7c24 */ /* 0x000fe2000f8e02ff */
[----:B------:R-:W-:Y:S01]  /*52d0*/  ISETP.LT.OR P2, PT, R3, 0x1, !P1 ;  /* 0x000000010300780c */ /* 0x000fe20004f41670 */
[----:B------:R-:W-:-:S04]  /*52e0*/  IMAD.WIDE.U32 R4, R17, UR4, R4 ;  /* 0x0000000411047c25 */ /* 0x000fc8000f8e0004 */
[----:B------:R-:W-:Y:S01]  /*52f0*/  FMUL R6, R13, R2 ;  /* 0x000000020d067220 */ /* 0x000fe20000400000 */
[----:B------:R-:W-:-:S03]  /*5300*/  IMAD R17, R17, UR5, R12 ;  /* 0x0000000511117c24 */ /* 0x000fc6000f8e020c */
[----:B------:R-:W-:Y:S01]  /*5310*/  FFMA R6, R25, R0, R6 ;  /* 0x0000000019067223 */ /* 0x000fe20000000006 */
[----:B------:R-:W-:-:S04]  /*5320*/  IADD3 R4, P4, R4, UR6, RZ ;  /* 0x0000000604047c10 */ /* 0x000fc8000ff9e0ff */
[----:B------:R-:W-:Y:S02]  /*5330*/  F2FP.SATFINITE.E4M3.F32.PACK_AB_MERGE_C R7, RZ, R6, RZ ;  /* 0x00000006ff07723e */ /* 0x000fe400048070ff */
[----:B------:R-:W-:Y:S02]  /*5340*/  IADD3.X R5, R5, UR7, R17, P4, !PT ;  /* 0x0000000705057c10 */ /* 0x000fe4000a7fe411 */
[----:B------:R-:W-:Y:S01]  /*5350*/  PRMT R6, RZ, 0x7610, R6 ;  /* 0x00007610ff067816 */ /* 0x000fe20000000006 */
[----:B------:R0:W-:Y:S01]  /*5360*/  @!P3 STG.E.U8 desc[UR12][R10.64+0x1], R7 ;  /* 0x000001070a00b986 */ /* 0x0001e2000c10110c */
[----:B------:R-:W-:Y:S05]  /*5370*/  @P2 BRA `(.L_x_162) ;  /* 0x0000000000042947 */ /* 0x000fea0003800000 */
[----:B------:R3:W5:Y:S02]  /*5380*/  LDG.E.U8 R6, desc[UR12][R4.64] ;  /* 0x0000000c04067981 */ /* 0x000764000c1e1100 */
.L_x_162:
[----:B------:R-:W-:Y:S05]  /*5390*/  BSYNC B0 ;  /* 0x0000000000007941 */ /* 0x000fea0003800000 */
.L_x_161:
[----:B-----5:R-:W-:Y:S01]  /*53a0*/  LOP3.LUT R6, R6, 0xff, RZ, 0xc0, !PT ;  /* 0x000000ff06067812 */ /* 0x020fe200078ec0ff */
[----:B------:R-:W-:Y:S01]  /*53b0*/  BSSY B0, `(.L_x_163) ;  /* 0x000000b000007945 */ /* 0x000fe20003800000 */
[----:B------:R-:W-:Y:S02]  /*53c0*/  ISETP.LT.OR P3, PT, R3, 0x2, !P1 ;  /* 0x000000020300780c */ /* 0x000fe40004f61670 */
[----:B------:R-:W-:-:S05]  /*53d0*/  F2FP.F16.E4M3.UNPACK_B R6, R6 ;  /* 0x00000006ff06723e */ /* 0x000fca00020006ff */
[----:B0-----:R-:W-:Y:S01]  /*53e0*/  HADD2.F32 R7, -RZ, R6.H0_H0 ;  /* 0x20000006ff077230 */ /* 0x001fe20000004100 */
[----:B------:R-:W-:-:S04]  /*53f0*/  PRMT R6, RZ, 0x7610, R6 ;  /* 0x00007610ff067816 */ /* 0x000fc80000000006 */
[----:B------:R-:W-:-:S04]  /*5400*/  FMUL R7, R7, R2 ;  /* 0x0000000207077220 */ /* 0x000fc80000400000 */
[----:B------:R-:W-:-:S05]  /*5410*/  FFMA R7, R26, R0, R7 ;  /* 0x000000001a077223 */ /* 0x000fca0000000007 */
[----:B------:R-:W-:-:S05]  /*5420*/  F2FP.SATFINITE.E4M3.F32.PACK_AB_MERGE_C R7, RZ, R7, RZ ;  /* 0x00000007ff07723e */ /* 0x000fca00048070ff */
[----:B------:R0:W-:Y:S01]  /*5430*/  @!P2 STG.E.U8 desc[UR12][R8.64], R7 ;  /* 0x000000070800a986 */ /* 0x0001e2000c10110c */
[----:B------:R-:W-:Y:S05]  /*5440*/  @P3 BRA `(.L_x_164) ;  /* 0x0000000000043947 */ /* 0x000fea0003800000 */
[----:B------:R4:W5:Y:S02]  /*5450*/  LDG.E.U8 R6, desc[UR12][R4.64+0x1] ;  /* 0x0000010c04067981 */ /* 0x000964000c1e1100 */
.L_x_164:
[----:B------:R-:W-:Y:S05]  /*5460*/  BSYNC B0 ;  /* 0x0000000000007941 */ /* 0x000fea0003800000 */
.L_x_163:
[----:B-----5:R-:W-:Y:S01]  /*5470*/  LOP3.LUT R6, R6, 0xff, RZ, 0xc0, !PT ;  /* 0x000000ff06067812 */ /* 0x020fe200078ec0ff */
[----:B------:R-:W-:Y:S01]  /*5480*/  BSSY B0, `(.L_x_165) ;  /* 0x000000b000007945 */ /* 0x000fe20003800000 */
[----:B------:R-:W-:Y:S02]  /*5490*/  ISETP.LT.OR P2, PT, R3, 0x9, !P0 ;  /* 0x000000090300780c */ /* 0x000fe40004741670 */
[----:B------:R-:W-:-:S05]  /*54a0*/  F2FP.F16.E4M3.UNPACK_B R6, R6 ;  /* 0x00000006ff06723e */ /* 0x000fca00020006ff */
[----:B0-----:R-:W-:-:S05]  /*54b0*/  HADD2.F32 R7, -RZ, R6.H0_H0 ;  /* 0x20000006ff077230 */ /* 0x001fca0000004100 */
[----:B------:R-:W-:-:S04]  /*54c0*/  FMUL R6, R7, R2 ;  /* 0x0000000207067220 */ /* 0x000fc80000400000 */
[----:B------:R-:W-:-:S05]  /*54d0*/  FFMA R6, R27, R0, R6 ;  /* 0x000000001b067223 */ /* 0x000fca0000000006 */
[----:B------:R-:W-:Y:S02]  /*54e0*/  F2FP.SATFINITE.E4M3.F32.PACK_AB_MERGE_C R7, RZ, R6, RZ ;  /* 0x00000006ff07723e */ /* 0x000fe400048070ff */
[----:B------:R-:W-:-:S03]  /*54f0*/  PRMT R6, RZ, 0x7610, R6 ;  /* 0x00007610ff067816 */ /* 0x000fc60000000006 */
[----:B------:R0:W-:Y:S01]  /*5500*/  @!P3 STG.E.U8 desc[UR12][R8.64+0x1], R7 ;  /* 0x000001070800b986 */ /* 0x0001e2000c10110c */
[----:B------:R-:W-:Y:S05]  /*5510*/  @P2 BRA `(.L_x_166) ;  /* 0x0000000000042947 */ /* 0x000fea0003800000 */
[----:B------:R0:W5:Y:S02]  /*5520*/  LDG.E.U8 R6, desc[UR12][R14.64+0x8] ;  /* 0x0000080c0e067981 */ /* 0x000164000c1e1100 */
.L_x_166:
[----:B------:R-:W-:Y:S05]  /*5530*/  BSYNC B0 ;  /* 0x0000000000007941 */ /* 0x000fea0003800000 */
.L_x_165:
        /* <DEDUP_REMOVED lines=12> */
.L_x_168:
[----:B------:R-:W-:Y:S05]  /*5600*/  BSYNC B0 ;  /* 0x0000000000007941 */ /* 0x000fea0003800000 */
.L_x_167:
        /* <DEDUP_REMOVED lines=12> */
.L_x_170:
[----:B------:R-:W-:Y:S05]  /*56d0*/  BSYNC B0 ;  /* 0x0000000000007941 */ /* 0x000fea0003800000 */
.L_x_169:
        /* <DEDUP_REMOVED lines=12> */
.L_x_172:
[----:B------:R-:W-:Y:S05]  /*57a0*/  BSYNC B0 ;  /* 0x0000000000007941 */ /* 0x000fea0003800000 */
.L_x_171:
        /* <DEDUP_REMOVED lines=12> */
.L_x_174:
[----:B------:R-:W-:Y:S05]  /*5870*/  BSYNC B0 ;  /* 0x0000000000007941 */ /* 0x000fea0003800000 */
.L_x_173:
        /* <DEDUP_REMOVED lines=12> */
.L_x_176:
[----:B------:R-:W-:Y:S05]  /*5940*/  BSYNC B0 ;  /* 0x0000000000007941 */ /* 0x000fea0003800000 */
.L_x_175:
        /* <DEDUP_REMOVED lines=12> */
.L_x_178:
[----:B------:R-:W-:Y:S05]  /*5a10*/  BSYNC B0 ;  /* 0x0000000000007941 */ /* 0x000fea0003800000 */
.L_x_177:
        /* <DEDUP_REMOVED lines=12> */
.L_x_180:
[----:B------:R-:W-:Y:S05]  /*5ae0*/  BSYNC B0 ;  /* 0x0000000000007941 */ /* 0x000fea0003800000 */
.L_x_179:
        /* <DEDUP_REMOVED lines=12> */
.L_x_182:
[----:B------:R-:W-:Y:S05]  /*5bb0*/  BSYNC B0 ;  /* 0x0000000000007941 */ /* 0x000fea0003800000 */
.L_x_181:
        /* <DEDUP_REMOVED lines=12> */
.L_x_184:
[----:B------:R-:W-:Y:S05]  /*5c80*/  BSYNC B0 ;  /* 0x0000000000007941 */ /* 0x000fea0003800000 */
.L_x_183:
        /* <DEDUP_REMOVED lines=12> */
.L_x_186:
[----:B------:R-:W-:Y:S05]  /*5d50*/  BSYNC B0 ;  /* 0x0000000000007941 */ /* 0x000fea0003800000 */
.L_x_185:
        /* <DEDUP_REMOVED lines=12> */
.L_x_188:
[----:B------:R-:W-:Y:S05]  /*5e20*/  BSYNC B0 ;  /* 0x0000000000007941 */ /* 0x000fea0003800000 */
.L_x_187:
        /* <DEDUP_REMOVED lines=12> */
.L_x_190:
[----:B------:R-:W-:Y:S05]  /*5ef0*/  BSYNC B0 ;  /* 0x0000000000007941 */ /* 0x000fea0003800000 */
.L_x_189:
        /* <DEDUP_REMOVED lines=12> */
.L_x_192:
[----:B------:R-:W-:Y:S05]  /*5fc0*/  BSYNC B0 ;  /* 0x0000000000007941 */ /* 0x000fea0003800000 */
.L_x_191:
        /* <DEDUP_REMOVED lines=12> */
.L_x_194:
[----:B------:R-:W-:Y:S05]  /*6090*/  BSYNC B0 ;  /* 0x0000000000007941 */ /* 0x000fea0003800000 */
.L_x_193:
        /* <DEDUP_REMOVED lines=12> */
.L_x_196:
[----:B------:R-:W-:Y:S05]  /*6160*/  BSYNC B0 ;  /* 0x0000000000007941 */ /* 0x000fea0003800000 */
.L_x_195:
        /* <DEDUP_REMOVED lines=12> */
.L_x_198:
[----:B------:R-:W-:Y:S05]  /*6230*/  BSYNC B0 ;  /* 0x0000000000007941 */ /* 0x000fea0003800000 */
.L_x_197:
        /* <DEDUP_REMOVED lines=12> */
.L_x_200:
[----:B------:R-:W-:Y:S05]  /*6300*/  BSYNC B0 ;  /* 0x0000000000007941 */ /* 0x000fea0003800000 */
.L_x_199:
        /* <DEDUP_REMOVED lines=12> */
.L_x_202:
[----:B------:R-:W-:Y:S05]  /*63d0*/  BSYNC B0 ;  /* 0x0000000000007941 */ /* 0x000fea0003800000 */
.L_x_201:
        /* <DEDUP_REMOVED lines=12> */
.L_x_204:
[----:B------:R-:W-:Y:S05]  /*64a0*/  BSYNC B0 ;  /* 0x0000000000007941 */ /* 0x000fea0003800000 */
.L_x_203:
        /* <DEDUP_REMOVED lines=12> */
.L_x_206:
[----:B------:R-:W-:Y:S05]  /*6570*/  BSYNC B0 ;  /* 0x0000000000007941 */ /* 0x000fea0003800000 */
.L_x_205:
        /* <DEDUP_REMOVED lines=12> */
.L_x_208:
[----:B------:R-:W-:Y:S05]  /*6640*/  BSYNC B0 ;  /* 0x0000000000007941 */ /* 0x000fea0003800000 */
.L_x_207:
        /* <DEDUP_REMOVED lines=12> */
.L_x_210:
[----:B------:R-:W-:Y:S05]  /*6710*/  BSYNC B0 ;  /* 0x0000000000007941 */ /* 0x000fea0003800000 */
.L_x_209:
        /* <DEDUP_REMOVED lines=12> */
.L_x_212:
[----:B------:R-:W-:Y:S05]  /*67e0*/  BSYNC B0 ;  /* 0x0000000000007941 */ /* 0x000fea0003800000 */
.L_x_211:
        /* <DEDUP_REMOVED lines=12> */
.L_x_214:
[----:B------:R-:W-:Y:S05]  /*68b0*/  BSYNC B0 ;  /* 0x0000000000007941 */ /* 0x000fea0003800000 */
.L_x_213:
        /* <DEDUP_REMOVED lines=12> */
.L_x_216:
[----:B------:R-:W-:Y:S05]  /*6980*/  BSYNC B0 ;  /* 0x0000000000007941 */ /* 0x000fea0003800000 */
.L_x_215:
        /* <DEDUP_REMOVED lines=12> */
.L_x_218:
[----:B------:R-:W-:Y:S05]  /*6a50*/  BSYNC B0 ;  /* 0x0000000000007941 */ /* 0x000fea0003800000 */
.L_x_217:
        /* <DEDUP_REMOVED lines=12> */
.L_x_220:
[----:B------:R-:W-:Y:S05]  /*6b20*/  BSYNC B0 ;  /* 0x0000000000007941 */ /* 0x000fea0003800000 */
.L_x_219:
        /* <DEDUP_REMOVED lines=12> */
.L_x_222:
[----:B------:R-:W-:Y:S05]  /*6bf0*/  BSYNC B0 ;  /* 0x0000000000007941 */ /* 0x000fea0003800000 */
.L_x_221:
        /* <DEDUP_REMOVED lines=12> */
.L_x_224:
[----:B------:R-:W-:Y:S05]  /*6cc0*/  BSYNC B0 ;  /* 0x0000000000007941 */ /* 0x000fea0003800000 */
.L_x_223:
        /* <DEDUP_REMOVED lines=12> */
.L_x_226:
[----:B------:R-:W-:Y:S05]  /*6d90*/  BSYNC B0 ;  /* 0x0000000000007941 */ /* 0x000fea0003800000 */
.L_x_225:
        /* <DEDUP_REMOVED lines=12> */
.L_x_228:
[----:B------:R-:W-:Y:S05]  /*6e60*/  BSYNC B0 ;  /* 0x0000000000007941 */ /* 0x000fea0003800000 */
.L_x_227:
        /* <DEDUP_REMOVED lines=12> */
.L_x_230:
[----:B------:R-:W-:Y:S05]  /*6f30*/  BSYNC B0 ;  /* 0x0000000000007941 */ /* 0x000fea0003800000 */
.L_x_229:
        /* <DEDUP_REMOVED lines=12> */
.L_x_232:
[----:B------:R-:W-:Y:S05]  /*7000*/  BSYNC B0 ;  /* 0x0000000000007941 */ /* 0x000fea0003800000 */
.L_x_231:
        /* <DEDUP_REMOVED lines=12> */
.L_x_234:
[----:B------:R-:W-:Y:S05]  /*70d0*/  BSYNC B0 ;  /* 0x0000000000007941 */ /* 0x000fea0003800000 */
.L_x_233:
        /* <DEDUP_REMOVED lines=12> */
.L_x_236:
[----:B------:R-:W-:Y:S05]  /*71a0*/  BSYNC B0 ;  /* 0x0000000000007941 */ /* 0x000fea0003800000 */
.L_x_235:
        /* <DEDUP_REMOVED lines=12> */
.L_x_238:
[----:B------:R-:W-:Y:S05]  /*7270*/  BSYNC B0 ;  /* 0x0000000000007941 */ /* 0x000fea0003800000 */
.L_x_237:
        /* <DEDUP_REMOVED lines=12> */
.L_x_240:
[----:B------:R-:W-:Y:S05]  /*7340*/  BSYNC B0 ;  /* 0x0000000000007941 */ /* 0x000fea0003800000 */
.L_x_239:
        /* <DEDUP_REMOVED lines=12> */
.L_x_242:
[----:B------:R-:W-:Y:S05]  /*7410*/  BSYNC B0 ;  /* 0x0000000000007941 */ /* 0x000fea0003800000 */
.L_x_241:
        /* <DEDUP_REMOVED lines=12> */
.L_x_244:
[----:B------:R-:W-:Y:S05]  /*74e0*/  BSYNC B0 ;  /* 0x0000000000007941 */ /* 0x000fea0003800000 */
.L_x_243:
        /* <DEDUP_REMOVED lines=12> */
.L_x_246:
[----:B------:R-:W-:Y:S05]  /*75b0*/  BSYNC B0 ;  /* 0x0000000000007941 */ /* 0x000fea0003800000 */
.L_x_245:
        /* <DEDUP_REMOVED lines=12> */
.L_x_248:
[----:B------:R-:W-:Y:S05]  /*7680*/  BSYNC B0 ;  /* 0x0000000000007941 */ /* 0x000fea0003800000 */
.L_x_247:
        /* <DEDUP_REMOVED lines=12> */
.L_x_250:
[----:B------:R-:W-:Y:S05]  /*7750*/  BSYNC B0 ;  /* 0x0000000000007941 */ /* 0x000fea0003800000 */
.L_x_249:
        /* <DEDUP_REMOVED lines=12> */
.L_x_252:
[----:B------:R-:W-:Y:S05]  /*7820*/  BSYNC B0 ;  /* 0x0000000000007941 */ /* 0x000fea0003800000 */
.L_x_251:
        /* <DEDUP_REMOVED lines=12> */
.L_x_254:
[----:B------:R-:W-:Y:S05]  /*78f0*/  BSYNC B0 ;  /* 0x0000000000007941 */ /* 0x000fea0003800000 */
.L_x_253:
        /* <DEDUP_REMOVED lines=12> */
.L_x_256:
[----:B------:R-:W-:Y:S05]  /*79c0*/  BSYNC B0 ;  /* 0x0000000000007941 */ /* 0x000fea0003800000 */
.L_x_255:
        /* <DEDUP_REMOVED lines=12> */
.L_x_258:
[----:B------:R-:W-:Y:S05]  /*7a90*/  BSYNC B0 ;  /* 0x0000000000007941 */ /* 0x000fea0003800000 */
.L_x_257:
        /* <DEDUP_REMOVED lines=12> */
.L_x_260:
[----:B------:R-:W-:Y:S05]  /*7b60*/  BSYNC B0 ;  /* 0x0000000000007941 */ /* 0x000fea0003800000 */
.L_x_259:
        /* <DEDUP_REMOVED lines=12> */
.L_x_262:
[----:B------:R-:W-:Y:S05]  /*7c30*/  BSYNC B0 ;  /* 0x0000000000007941 */ /* 0x000fea0003800000 */
.L_x_261:
        /* <DEDUP_REMOVED lines=12> */
.L_x_264:
[----:B------:R-:W-:Y:S05]  /*7d00*/  BSYNC B0 ;  /* 0x0000000000007941 */ /* 0x000fea0003800000 */
.L_x_263:
        /* <DEDUP_REMOVED lines=12> */
.L_x_266:
[----:B------:R-:W-:Y:S05]  /*7dd0*/  BSYNC B0 ;  /* 0x0000000000007941 */ /* 0x000fea0003800000 */
.L_x_265:
        /* <DEDUP_REMOVED lines=12> */
.L_x_268:
[----:B------:R-:W-:Y:S05]  /*7ea0*/  BSYNC B0 ;  /* 0x0000000000007941 */ /* 0x000fea0003800000 */
.L_x_267:
        /* <DEDUP_REMOVED lines=12> */
.L_x_270:
[----:B------:R-:W-:Y:S05]  /*7f70*/  BSYNC B0 ;  /* 0x0000000000007941 */ /* 0x000fea0003800000 */
.L_x_269:
[----:B-----5:R-:W-:Y:S01]  /*7f80*/  F2FP.F16.E4M3.UNPACK_B R6, R6 ;  /* 0x00000006ff06723e */ /* 0x020fe200020006ff */
[----:B------:R-:W-:Y:S01]  /*7f90*/  BSSY B0, `(.L_x_271) ;  /* 0x000000a000007945 */ /* 0x000fe20003800000 */
[----:B------:R-:W-:-:S03]  /*7fa0*/  ISETP.LT.OR P3, PT, R3, 0x72, !P0 ;  /* 0x000000720300780c */ /* 0x000fc60004761670 */
        /* <DEDUP_REMOVED lines=8> */
.L_x_272:
[----:B------:R-:W-:Y:S05]  /*8030*/  BSYNC B0 ;  /* 0x0000000000007941 */ /* 0x000fea0003800000 */
.L_x_271:
[----:B-----5:R-:W-:Y:S01]  /*8040*/  F2FP.F16.E4M3.UNPACK_B R6, R6 ;  /* 0x00000006ff06723e */ /* 0x020fe200020006ff */
[----:B------:R-:W-:Y:S01]  /*8050*/  BSSY B0, `(.L_x_273) ;  /* 0x000000a000007945 */ /* 0x000fe20003800000 */
[----:B------:R-:W-:-:S03]  /*8060*/  ISETP.LT.OR P2, PT, R3, 0x71, !P1 ;  /* 0x000000710300780c */ /* 0x000fc60004f41670 */
        /* <DEDUP_REMOVED lines=8> */
.L_x_274:
[----:B------:R-:W-:Y:S05]  /*80f0*/  BSYNC B0 ;  /* 0x0000000000007941 */ /* 0x000fea0003800000 */
.L_x_273:
        /* <DEDUP_REMOVED lines=11> */
.L_x_276:
[----:B------:R-:W-:Y:S05]  /*81b0*/  BSYNC B0 ;  /* 0x0000000000007941 */ /* 0x000fea0003800000 */
.L_x_275:
        /* <DEDUP_REMOVED lines=11> */
.L_x_278:
[----:B------:R-:W-:Y:S05]  /*8270*/  BSYNC B0 ;  /* 0x0000000000007941 */ /* 0x000fea0003800000 */
.L_x_277:
        /* <DEDUP_REMOVED lines=11> */
.L_x_280:
[----:B------:R-:W-:Y:S05]  /*8330*/  BSYNC B0 ;  /* 0x0000000000007941 */ /* 0x000fea0003800000 */
.L_x_279:
        /* <DEDUP_REMOVED lines=11> */
.L_x_282:
[----:B------:R-:W-:Y:S05]  /*83f0*/  BSYNC B0 ;  /* 0x0000000000007941 */ /* 0x000fea0003800000 */
.L_x_281:
[----:B-----5:R-:W-:Y:S01]  /*8400*/  F2FP.F16.E4M3.UNPACK_B R6, R6 ;  /* 0x00000006ff06723e */ /* 0x020fe200020006ff */
[----:B------:R-:W-:Y:S01]  /*8410*/  BSSY B0, `(.L_x_283) ;  /* 0x000000a000007945 */ /* 0x000fe20003800000 */
[----:B------:R-:W-:Y:S02]  /*8420*/  ISETP.LT.OR P1, PT, R3, 0x7a, !P1 ;  /* 0x0000007a0300780c */ /* 0x000fe40004f21670 */
[----:B------:R-:W-:Y:S01]  /*8430*/  PRMT R3, RZ, 0x7610, R3 ;  /* 0x00007610ff037816 */ /* 0x000fe20000000003 */
[----:B0-----:R-:W-:-:S05]  /*8440*/  HADD2.F32 R7, -RZ, R6.H0_H0 ;  /* 0x20000006ff077230 */ /* 0x001fca0000004100 */
[----:B------:R-:W-:-:S04]  /*8450*/  FMUL R7, R7, R2 ;  /* 0x0000000207077220 */ /* 0x000fc80000400000 */
[----:B------:R-:W-:-:S05]  /*8460*/  FFMA R7, R86, R0, R7 ;  /* 0x0000000056077223 */ /* 0x000fca0000000007 */
[----:B------:R-:W-:-:S05]  /*8470*/  F2FP.SATFINITE.E4M3.F32.PACK_AB_MERGE_C R7, RZ, R7, RZ ;  /* 0x00000007ff07723e */ /* 0x000fca00048070ff */
[----:B------:R0:W-:Y:S01]  /*8480*/  @!P2 STG.E.U8 desc[UR12][R8.64+0x78], R7 ;  /* 0x000078070800a986 */ /* 0x0001e2000c10110c */
[----:B------:R-:W-:Y:S05]  /*8490*/  @P1 BRA `(.L_x_284) ;  /* 0x0000000000041947 */ /* 0x000fea0003800000 */
[----:B------:R0:W5:Y:S02]  /*84a0*/  LDG.E.U8 R3, desc[UR12][R4.64+0x79] ;  /* 0x0000790c04037981 */ /* 0x000164000c1e1100 */
.L_x_284:
[----:B------:R-:W-:Y:S05]  /*84b0*/  BSYNC B0 ;  /* 0x0000000000007941 */ /* 0x000fea0003800000 */
.L_x_283:
[----:B-----5:R-:W-:-:S05]  /*84c0*/  F2FP.F16.E4M3.UNPACK_B R3, R3 ;  /* 0x00000003ff03723e */ /* 0x020fca00020006ff */
[----:B------:R-:W-:-:S05]  /*84d0*/  HADD2.F32 R3, -RZ, R3.H0_H0 ;  /* 0x20000003ff037230 */ /* 0x000fca0000004100 */
[----:B------:R-:W-:-:S04]  /*84e0*/  FMUL R2, R3, R2 ;  /* 0x0000000203027220 */ /* 0x000fc80000400000 */
[----:B------:R-:W-:-:S05]  /*84f0*/  FFMA R2, R87, R0, R2 ;  /* 0x0000000057027223 */ /* 0x000fca0000000002 */
[----:B------:R-:W-:Y:S01]  /*8500*/  F2FP.SATFINITE.E4M3.F32.PACK_AB_MERGE_C R3, RZ, R2, RZ ;  /* 0x00000002ff03723e */ /* 0x000fe200048070ff */
[----:B------:R-:W-:Y:S06]  /*8510*/  @P1 EXIT ;  /* 0x000000000000194d */ /* 0x000fec0003800000 */
[----:B------:R-:W-:Y:S01]  /*8520*/  STG.E.U8 desc[UR12][R8.64+0x79], R3 ;  /* 0x0000790308007986 */ /* 0x000fe2000c10110c */
[----:B------:R-:W-:Y:S05]  /*8530*/  EXIT ;  /* 0x000000000000794d */ /* 0x000fea0003800000 */
.L_x_28:
[----:B------:R-:W-:Y:S01]  /*8540*/  ISETP.GE.AND P3, PT, R16, 0x1, PT ;  /* 0x000000011000780c */ /* 0x000fe20003f66270 */
[-C--:B--2---:R-:W-:Y:S01]  /*8550*/  FMUL R89, R89, R0.reuse ;  /* 0x0000000059597220 */ /* 0x084fe20000400000 */
[-C--:B------:R-:W-:Y:S01]  /*8560*/  FMUL R88, R88, R0.reuse ;  /* 0x0000000058587220 */ /* 0x080fe20000400000 */
[----:B------:R-:W-:Y:S01]  /*8570*/  ISETP.GE.AND P2, PT, R16, 0x9, PT ;  /* 0x000000091000780c */ /* 0x000fe20003f46270 */
[-C--:B------:R-:W-:Y:S01]  /*8580*/  FMUL R90, R90, R0.reuse ;  /* 0x000000005a5a7220 */ /* 0x080fe20000400000 */
[----:B------:R-:W-:Y:S01]  /*8590*/  ISETP.LT.OR P1, PT, R3, 0x2, !P3 ;  /* 0x000000020300780c */ /* 0x000fe20005f21670 */
[-C--:B------:R-:W-:Y:S01]  /*85a0*/  FMUL R91, R91, R0.reuse ;  /* 0x000000005b5b7220 */ /* 0x080fe20000400000 */
[----:B------:R-:W-:Y:S01]  /*85b0*/  ISETP.LT.OR P0, PT, R3, 0x1, !P3 ;  /* 0x000000010300780c */ /* 0x000fe20005f01670 */
[-C--:B------:R-:W-:Y:S01]  /*85c0*/  FMUL R92, R92, R0.reuse ;  /* 0x000000005c5c7220 */ /* 0x080fe20000400000 */
[----:B------:R-:W-:Y:S01]  /*85d0*/  F2FP.SATFINITE.E4M3.F32.PACK_AB_MERGE_C R89, RZ, R89, RZ ;  /* 0x00000059ff59723e */ /* 0x000fe200048070ff */
[----:B------:R-:W-:Y:S01]  /*85e0*/  FMUL R93, R93, R0 ;  /* 0x000000005d5d7220 */ /* 0x000fe20000400000 */
[----:B------:R-:W-:Y:S01]  /*85f0*/  F2FP.SATFINITE.E4M3.F32.PACK_AB_MERGE_C R5, RZ, R88, RZ ;  /* 0x00000058ff05723e */ /* 0x000fe200048070ff */
[-C--:B------:R-:W-:Y:S01]  /*8600*/  FMUL R94, R94, R0.reuse ;  /* 0x000000005e5e7220 */ /* 0x080fe20000400000 */
[----:B------:R-:W-:Y:S01]  /*8610*/  ISETP.LT.OR P4, PT, R3, 0x2, !P2 ;  /* 0x000000020300780c */ /* 0x000fe20005781670 */
[-C--:B------:R-:W-:Y:S01]  /*8620*/  FMUL R95, R95, R0.reuse ;  /* 0x000000005f5f7220 */ /* 0x080fe20000400000 */
[C---:B------:R-:W-:Y:S01]  /*8630*/  ISETP.LT.OR P5, PT, R3.reuse, 0x9, !P3 ;  /* 0x000000090300780c */ /* 0x040fe20005fa1670 */
[-C--:B------:R-:W-:Y:S01]  /*8640*/  FMUL R96, R96, R0.reuse ;  /* 0x0000000060607220 */ /* 0x080fe20000400000 */
[C---:B------:R-:W-:Y:S01]  /*8650*/  ISETP.LT.OR P6, PT, R3.reuse, 0xa, !P3 ;  /* 0x0000000a0300780c */ /* 0x040fe20005fc1670 */
[----:B------:R-:W-:Y:S01]  /*8660*/  @!P1 STG.E.U8 desc[UR12][R14.64+0x1], R89 ;  /* 0x000001590e009986 */ /* 0x000fe2000c10110c */
[----:B------:R-:W-:Y:S01]  /*8670*/  ISETP.LT.OR P1, PT, R3, 0x1, !P2 ;  /* 0x000000010300780c */ /* 0x000fe20005721670 */
[-C--:B------:R-:W-:Y:S01]  /*8680*/  FMUL R97, R97, R0.reuse ;  /* 0x0000000061617220 */ /* 0x080fe20000400000 */
[----:B------:R-:W-:Y:S01]  /*8690*/  F2FP.SATFINITE.E4M3.F32.PACK_AB_MERGE_C R91, RZ, R91, RZ ;  /* 0x0000005bff5b723e */ /* 0x000fe200048070ff */
[----:B------:R0:W-:Y:S01]  /*86a0*/  @!P0 STG.E.U8 desc[UR12][R14.64], R5 ;  /* 0x000000050e008986 */ /* 0x0001e2000c10110c */
[----:B------:R-:W-:Y:S01]  /*86b0*/  ISETP.LT.OR P0, PT, R3, 0x9, !P2 ;  /* 0x000000090300780c */ /* 0x000fe20005701670 */
[----:B------:R-:W-:Y:S01]  /*86c0*/  FMUL R98, R98, R0 ;  /* 0x0000000062627220 */ /* 0x000fe20000400000 */
[----:B------:R-:W-:Y:S01]  /*86d0*/  F2FP.SATFINITE.E4M3.F32.PACK_AB_MERGE_C R7, RZ, R92, RZ ;  /* 0x0000005cff07723e */ /* 0x000fe200048070ff */
[----:B------:R-:W-:Y:S01]  /*86e0*/  @!P4 STG.E.U8 desc[UR12][R12.64+0x1], R91 ;  /* 0x0000015b0c00c986 */ /* 0x000fe2000c10110c */
[----:B------:R-:W-:Y:S01]  /*86f0*/  F2FP.SATFINITE.E4M3.F32.PACK_AB_MERGE_C R93, RZ, R93, RZ ;  /* 0x0000005dff5d723e */ /* 0x000fe200048070ff */
[----:B------:R-:W-:Y:S01]  /*8700*/  FMUL R99, R99, R0 ;  /* 0x0000000063637220 */ /* 0x000fe20000400000 */
[----:B------:R-:W-:Y:S01]  /*8710*/  F2FP.SATFINITE.E4M3.F32.PACK_AB_MERGE_C R17, RZ, R94, RZ ;  /* 0x0000005eff11723e */ /* 0x000fe200048070ff */
[-C--:B------:R-:W-:Y:S01]  /*8720*/  FMUL R100, R100, R0.reuse ;  /* 0x0000000064647220 */ /* 0x080fe20000400000 */
[----:B------:R-:W-:Y:S01]  /*8730*/  ISETP.LT.OR P4, PT, R3, 0x12, !P3 ;  /* 0x000000120300780c */ /* 0x000fe20005f81670 */
[-C--:B------:R-:W-:Y:S01]  /*8740*/  FMUL R101, R101, R0.reuse ;  /* 0x0000000065657220 */ /* 0x080fe20000400000 */
[----:B------:R-:W-:Y:S01]  /*8750*/  F2FP.SATFINITE.E4M3.F32.PACK_AB_MERGE_C R95, RZ, R95, RZ ;  /* 0x0000005fff5f723e */ /* 0x000fe200048070ff */
[----:B------:R-:W-:Y:S01]  /*8760*/  FMUL R102, R102, R0 ;  /* 0x0000000066667220 */ /* 0x000fe20000400000 */
[----:B0-----:R-:W-:Y:S01]  /*8770*/  F2FP.SATFINITE.E4M3.F32.PACK_AB_MERGE_C R5, RZ, R90, RZ ;  /* 0x0000005aff05723e */ /* 0x001fe200048070ff */
[-C--:B------:R-:W-:Y:S01]  /*8780*/  FMUL R103, R103, R0.reuse ;  /* 0x0000000067677220 */ /* 0x080fe20000400000 */
[----:B------:R-:W-:Y:S01]  /*8790*/  F2FP.SATFINITE.E4M3.F32.PACK_AB_MERGE_C R97, RZ, R97, RZ ;  /* 0x00000061ff61723e */ /* 0x000fe200048070ff */
[-C--:B------:R-:W-:Y:S01]  /*87a0*/  FMUL R104, R104, R0.reuse ;  /* 0x0000000068687220 */ /* 0x080fe20000400000 */
[----:B------:R-:W-:Y:S01]  /*87b0*/  F2FP.SATFINITE.E4M3.F32.PACK_AB_MERGE_C R99, RZ, R99, RZ ;  /* 0x00000063ff63723e */ /* 0x000fe200048070ff */
[----:B------:R0:W-:Y:S01]  /*87c0*/  @!P1 STG.E.U8 desc[UR12][R12.64], R5 ;  /* 0x000000050c009986 */ /* 0x0001e2000c10110c */
[----:B------:R-:W-:Y:S01]  /*87d0*/  ISETP.LT.OR P1, PT, R3, 0xa, !P2 ;  /* 0x0000000a0300780c */ /* 0x000fe20005721670 */
[-C--:B------:R-:W-:Y:S01]  /*87e0*/  FMUL R105, R105, R0.reuse ;  /* 0x0000000069697220 */ /* 0x080fe20000400000 */
[----:B------:R-:W-:Y:S01]  /*87f0*/  F2FP.SATFINITE.E4M3.F32.PACK_AB_MERGE_C R101, RZ, R101, RZ ;  /* 0x00000065ff65723e */ /* 0x000fe200048070ff */
[----:B------:R1:W-:Y:S01]  /*8800*/  @!P5 STG.E.U8 desc[UR12][R14.64+0x8], R7 ;  /* 0x000008070e00d986 */ /* 0x0003e2000c10110c */
[C---:B------:R-:W-:Y:S01]  /*8810*/  ISETP.LT.OR P5, PT, R3.reuse, 0x11, !P2 ;  /* 0x000000110300780c */ /* 0x040fe200057a1670 */
[-C--:B------:R-:W-:Y:S01]  /*8820*/  FMUL R106, R106, R0.reuse ;  /* 0x000000006a6a7220 */ /* 0x080fe20000400000 */
[----:B------:R-:W-:Y:S01]  /*8830*/  F2FP.SATFINITE.E4M3.F32.PACK_AB_MERGE_C R103, RZ, R103, RZ ;  /* 0x00000067ff67723e */ /* 0x000fe200048070ff */
[----:B------:R-:W-:Y:S01]  /*8840*/  @!P6 STG.E.U8 desc[UR12][R14.64+0x9], R93 ;  /* 0x0000095d0e00e986 */ /* 0x000fe2000c10110c */
[----:B------:R-:W-:Y:S01]  /*8850*/  ISETP.LT.OR P6, PT, R3, 0x12, !P2 ;  /* 0x000000120300780c */ /* 0x000fe200057c1670 */
[-C--:B------:R-:W-:Y:S01]  /*8860*/  FMUL R107, R107, R0.reuse ;  /* 0x000000006b6b7220 */ /* 0x080fe20000400000 */
[-C--:B------:R-:W-:Y:S01]  /*8870*/  FMUL R108, R108, R0.reuse ;  /* 0x000000006c6c7220 */ /* 0x080fe20000400000 */
[----:B------:R2:W-:Y:S01]  /*8880*/  @!P0 STG.E.U8 desc[UR12][R12.64+0x8], R17 ;  /* 0x000008110c008986 */ /* 0x0005e2000c10110c */
[----:B------:R-:W-:Y:S01]  /*8890*/  ISETP.LT.OR P0, PT, R3, 0x11, !P3 ;  /* 0x000000110300780c */ /* 0x000fe20005f01670 */
[----:B------:R-:W-:Y:S01]  /*88a0*/  FMUL R109, R109, R0 ;  /* 0x000000006d6d7220 */ /* 0x000fe20000400000 */
[----:B0-----:R-:W-:Y:S01]  /*88b0*/  F2FP.SATFINITE.E4M3.F32.PACK_AB_MERGE_C R5, RZ, R96, RZ ;  /* 0x00000060ff05723e */ /* 0x001fe200048070ff */
[----:B------:R-:W-:Y:S01]  /*88c0*/  @!P1 STG.E.U8 desc[UR12][R12.64+0x9], R95 ;  /* 0x0000095f0c009986 */ /* 0x000fe2000c10110c */
[----:B-1----:R-:W-:Y:S01]  /*88d0*/  F2FP.SATFINITE.E4M3.F32.PACK_AB_MERGE_C R7, RZ, R98, RZ ;  /* 0x00000062ff07723e */ /* 0x002fe200048070ff */
[-C--:B------:R-:W-:Y:S01]  /*88e0*/  FMUL R110, R110, R0.reuse ;  /* 0x000000006e6e7220 */ /* 0x080fe20000400000 */
[C---:B------:R-:W-:Y:S01]  /*88f0*/  ISETP.LT.OR P1, PT, R3.reuse, 0x19, !P3 ;  /* 0x000000190300780c */ /* 0x040fe20005f21670 */
[----:B------:R-:W-:Y:S01]  /*8900*/  @!P4 STG.E.U8 desc[UR12][R14.64+0x11], R97 ;  /* 0x000011610e00c986 */ /* 0x000fe2000c10110c */
[----:B------:R-:W-:Y:S01]  /*8910*/  ISETP.LT.OR P4, PT, R3, 0x1a, !P3 ;  /* 0x0000001a0300780c */ /* 0x000fe20005f81670 */
[-C--:B------:R-:W-:Y:S01]  /*8920*/  FMUL R111, R111, R0.reuse ;  /* 0x000000006f6f7220 */ /* 0x080fe20000400000 */
[----:B------:R-:W-:Y:S01]  /*8930*/  F2FP.SATFINITE.E4M3.F32.PACK_AB_MERGE_C R105, RZ, R105, RZ ;  /* 0x00000069ff69723e */ /* 0x000fe200048070ff */
[----:B------:R-:W-:Y:S01]  /*8940*/  FMUL R112, R112, R0 ;  /* 0x0000000070707220 */ /* 0x000fe20000400000 */
[----:B--2---:R-:W-:Y:S01]  /*8950*/  F2FP.SATFINITE.E4M3.F32.PACK_AB_MERGE_C R17, RZ, R104, RZ ;  /* 0x00000068ff11723e */ /* 0x004fe200048070ff */
        /* <DEDUP_REMOVED lines=10> */
[----:B------:R-:W-:Y:S01]  /*8a00*/  FMUL R115, R115, R0 ;  /* 0x0000000073737220 */ /* 0x000fe20000400000 */
[----:B------:R-:W-:Y:S01]  /*8a10*/  F2FP.SATFINITE.E4M3.F32.PACK_AB_MERGE_C R111, RZ, R111, RZ ;  /* 0x0000006fff6f723e */ /* 0x000fe200048070ff */
[----:B------:R-:W-:Y:S01]  /*8a20*/  @!P4 STG.E.U8 desc[UR12][R14.64+0x19], R101 ;  /* 0x000019650e00c986 */ /* 0x000fe2000c10110c */
[----:B0-----:R-:W-:Y:S01]  /*8a30*/  F2FP.SATFINITE.E4M3.F32.PACK_AB_MERGE_C R5, RZ, R100, RZ ;  /* 0x00000064ff05723e */ /* 0x001fe200048070ff */
[-C--:B------:R-:W-:Y:S01]  /*8a40*/  FMUL R116, R116, R0.reuse ;  /* 0x0000000074747220 */ /* 0x080fe20000400000 */
[----:B------:R-:W-:Y:S01]  /*8a50*/  ISETP.LT.OR P4, PT, R3, 0x22, !P2 ;  /* 0x000000220300780c */ /* 0x000fe20005781670 */
[----:B------:R-:W-:Y:S01]  /*8a60*/  FMUL R117, R117, R0 ;  /* 0x0000000075757220 */ /* 0x000fe20000400000 */
[----:B-1----:R-:W-:Y:S01]  /*8a70*/  F2FP.SATFINITE.E4M3.F32.PACK_AB_MERGE_C R7, RZ, R102, RZ ;  /* 0x00000066ff07723e */ /* 0x002fe200048070ff */
[----:B------:R0:W-:Y:S01]  /*8a80*/  @!P1 STG.E.U8 desc[UR12][R14.64+0x18], R5 ;  /* 0x000018050e009986 */ /* 0x0001e2000c10110c */
[C---:B------:R-:W-:Y:S01]  /*8a90*/  ISETP.LT.OR P1, PT, R3.reuse, 0x22, !P3 ;  /* 0x000000220300780c */ /* 0x040fe20005f21670 */
[-C--:B------:R-:W-:Y:S01]  /*8aa0*/  FMUL R118, R118, R0.reuse ;  /* 0x0000000076767220 */ /* 0x080fe20000400000 */
[----:B------:R-:W-:Y:S01]  /*8ab0*/  F2FP.SATFINITE.E4M3.F32.PACK_AB_MERGE_C R113, RZ, R113, RZ ;  /* 0x00000071ff71723e */ /* 0x000fe200048070ff */
[----:B------:R1:W-:Y:S01]  /*8ac0*/  @!P5 STG.E.U8 desc[UR12][R12.64+0x18], R7 ;  /* 0x000018070c00d986 */ /* 0x0003e2000c10110c */
[----:B------:R-:W-:Y:S01]  /*8ad0*/  ISETP.LT.OR P5, PT, R3, 0x29, !P3 ;  /* 0x000000290300780c */ /* 0x000fe20005fa1670 */
[-C--:B------:R-:W-:Y:S01]  /*8ae0*/  FMUL R119, R119, R0.reuse ;  /* 0x0000000077777220 */ /* 0x080fe20000400000 */
[----:B------:R-:W-:Y:S01]  /*8af0*/  F2FP.SATFINITE.E4M3.F32.PACK_AB_MERGE_C R115, RZ, R115, RZ ;  /* 0x00000073ff73723e */ /* 0x000fe200048070ff */
[----:B------:R-:W-:Y:S01]  /*8b00*/  @!P6 STG.E.U8 desc[UR12][R12.64+0x19], R103 ;  /* 0x000019670c00e986 */ /* 0x000fe2000c10110c */
[C---:B------:R-:W-:Y:S01]  /*8b10*/  ISETP.LT.OR P6, PT, R3.reuse, 0x2a, !P3 ;  /* 0x0000002a0300780c */ /* 0x040fe20005fc1670 */
[-C--:B------:R-:W-:Y:S01]  /*8b20*/  FMUL R120, R120, R0.reuse ;  /* 0x0000000078787220 */ /* 0x080fe20000400000 */
[----:B------:R-:W-:Y:S01]  /*8b30*/  F2FP.SATFINITE.E4M3.F32.PACK_AB_MERGE_C R117, RZ, R117, RZ ;  /* 0x00000075ff75723e */ /* 0x000fe200048070ff */
        /* <DEDUP_REMOVED lines=25> */
[----:B------:R-:W-:Y:S01]  /*8cd0*/  FMUL R128, R128, R0 ;  /* 0x0000000080807220 */ /* 0x000fe20000400000 */
[----:B0-----:R-:W-:Y:S01]  /*8ce0*/  F2FP.SATFINITE.E4M3.F32.PACK_AB_MERGE_C R5, RZ, R110, RZ ;  /* 0x0000006eff05723e */ /* 0x001fe200048070ff */
[----:B------:R-:W-:Y:S01]  /*8cf0*/  @!P4 STG.E.U8 desc[UR12][R12.64+0x29], R111 ;  /* 0x0000296f0c00c986 */ /* 0x000fe2000c10110c */
        /* <DEDUP_REMOVED lines=88> */
[C---:B------:R-:W-:Y:S01]  /*9280*/  ISETP.LT.OR P4, PT, R3.reuse, 0x61, !P3 ;  /* 0x000000610300780c */ /* 0x040fe20005f81670 */
[----:B------:R-:W-:Y:S01]  /*9290*/  FMUL R26, R26, R0 ;  /* 0x000000001a1a7220 */ /* 0x000fe20000400000 */
[----:B-1----:R-:W-:Y:S01]  /*92a0*/  F2FP.SATFINITE.E4M3.F32.PACK_AB_MERGE_C R7, RZ, R132, RZ ;  /* 0x00000084ff07723e */ /* 0x002fe200048070ff */
[----:B------:R0:W-:Y:S01]  /*92b0*/  @!P1 STG.E.U8 desc[UR12][R12.64+0x50], R5 ;  /* 0x000050050c009986 */ /* 0x0001e2000c10110c */
[----:B------:R-:W-:Y:S01]  /*92c0*/  ISETP.LT.OR P1, PT, R3, 0x5a, !P2 ;  /* 0x0000005a0300780c */ /* 0x000fe20005721670 */
[-C--:B------:R-:W-:Y:S01]  /*92d0*/  FMUL R27, R27, R0.reuse ;  /* 0x000000001b1b7220 */ /* 0x080fe20000400000 */
[----:B------:R-:W-:Y:S01]  /*92e0*/  F2FP.SATFINITE.E4M3.F32.PACK_AB_MERGE_C R151, RZ, R151, RZ ;  /* 0x00000097ff97723e */ /* 0x000fe200048070ff */
[----:B------:R1:W-:Y:S01]  /*92f0*/  @!P5 STG.E.U8 desc[UR12][R14.64+0x58], R7 ;  /* 0x000058070e00d986 */ /* 0x0003e2000c10110c */
[----:B------:R-:W-:Y:S01]  /*9300*/  ISETP.LT.OR P5, PT, R3, 0x62, !P3 ;  /* 0x000000620300780c */ /* 0x000fe20005fa1670 */
[-C--:B------:R-:W-:Y:S01]  /*9310*/  FMUL R28, R28, R0.reuse ;  /* 0x000000001c1c7220 */ /* 0x080fe20000400000 */
[-C--:B------:R-:W-:Y:S01]  /*9320*/  FMUL R29, R29, R0.reuse ;  /* 0x000000001d1d7220 */ /* 0x080fe20000400000 */
[----:B------:R-:W-:Y:S01]  /*9330*/  @!P6 STG.E.U8 desc[UR12][R14.64+0x59], R133 ;  /* 0x000059850e00e986 */ /* 0x000fe2000c10110c */
[----:B------:R-:W-:Y:S01]  /*9340*/  ISETP.LT.OR P6, PT, R3, 0x61, !P2 ;  /* 0x000000610300780c */ /* 0x000fe200057c1670 */
[----:B------:R-:W-:Y:S01]  /*9350*/  FMUL R30, R30, R0 ;  /* 0x000000001e1e7220 */ /* 0x000fe20000400000 */
[----:B------:R-:W-:Y:S01]  /*9360*/  F2FP.SATFINITE.E4M3.F32.PACK_AB_MERGE_C R25, RZ, R25, RZ ;  /* 0x00000019ff19723e */ /* 0x000fe200048070ff */
[----:B------:R2:W-:Y:S01]  /*9370*/  @!P0 STG.E.U8 desc[UR12][R12.64+0x58], R17 ;  /* 0x000058110c008986 */ /* 0x0005e2000c10110c */
[----:B0-----:R-:W-:Y:S01]  /*9380*/  F2FP.SATFINITE.E4M3.F32.PACK_AB_MERGE_C R5, RZ, R136, RZ ;  /* 0x00000088ff05723e */ /* 0x001fe200048070ff */
[----:B------:R-:W-:Y:S01]  /*9390*/  FMUL R31, R31, R0 ;  /* 0x000000001f1f7220 */ /* 0x000fe20000400000 */
[C---:B------:R-:W-:Y:S01]  /*93a0*/  ISETP.LT.OR P0, PT, R3.reuse, 0x62, !P2 ;  /* 0x000000620300780c */ /* 0x040fe20005701670 */
[----:B------:R-:W-:Y:S01]  /*93b0*/  @!P1 STG.E.U8 desc[UR12][R12.64+0x59], R135 ;  /* 0x000059870c009986 */ /* 0x000fe2000c10110c */
[----:B-1----:R-:W-:Y:S01]  /*93c0*/  F2FP.SATFINITE.E4M3.F32.PACK_AB_MERGE_C R7, RZ, R138, RZ ;  /* 0x0000008aff07723e */ /* 0x002fe200048070ff */
[-C--:B------:R-:W-:Y:S01]  /*93d0*/  FMUL R32, R32, R0.reuse ;  /* 0x0000000020207220 */ /* 0x080fe20000400000 */
[C---:B------:R-:W-:Y:S01]  /*93e0*/  ISETP.LT.OR P1, PT, R3.reuse, 0x71, !P3 ;  /* 0x000000710300780c */ /* 0x040fe20005f21670 */
[----:B------:R0:W-:Y:S01]  /*93f0*/  @!P4 STG.E.U8 desc[UR12][R14.64+0x60], R5 ;  /* 0x000060050e00c986 */ /* 0x0001e2000c10110c */
[----:B------:R-:W-:Y:S01]  /*9400*/  ISETP.LT.OR P4, PT, R3, 0x69, !P3 ;  /* 0x000000690300780c */ /* 0x000fe20005f81670 */
[-C--:B------:R-:W-:Y:S01]  /*9410*/  FMUL R33, R33, R0.reuse ;  /* 0x0000000021217220 */ /* 0x080fe20000400000 */
[----:B------:R-:W-:Y:S01]  /*9420*/  F2FP.SATFINITE.E4M3.F32.PACK_AB_MERGE_C R27, RZ, R27, RZ ;  /* 0x0000001bff1b723e */ /* 0x000fe200048070ff */
[----:B------:R-:W-:Y:S01]  /*9430*/  @!P5 STG.E.U8 desc[UR12][R14.64+0x61], R137 ;  /* 0x000061890e00d986 */ /* 0x000fe2000c10110c */
[C---:B------:R-:W-:Y:S01]  /*9440*/  ISETP.LT.OR P5, PT, R3.reuse, 0x6a, !P3 ;  /* 0x0000006a0300780c */ /* 0x040fe20005fa1670 */
[----:B------:R-:W-:Y:S01]  /*9450*/  FMUL R34, R34, R0 ;  /* 0x0000000022227220 */ /* 0x000fe20000400000 */
[----:B--2---:R-:W-:Y:S01]  /*9460*/  F2FP.SATFINITE.E4M3.F32.PACK_AB_MERGE_C R17, RZ, R144, RZ ;  /* 0x00000090ff11723e */ /* 0x004fe200048070ff */
[----:B------:R1:W-:Y:S01]  /*9470*/  @!P6 STG.E.U8 desc[UR12][R12.64+0x60], R7 ;  /* 0x000060070c00e986 */ /* 0x0003e2000c10110c */
[----:B------:R-:W-:Y:S01]  /*9480*/  ISETP.LT.OR P6, PT, R3, 0x69, !P2 ;  /* 0x000000690300780c */ /* 0x000fe200057c1670 */
[----:B------:R-:W-:Y:S01]  /*9490*/  FMUL R35, R35, R0 ;  /* 0x0000000023237220 */ /* 0x000fe20000400000 */
[----:B------:R-:W-:Y:S01]  /*94a0*/  F2FP.SATFINITE.E4M3.F32.PACK_AB_MERGE_C R29, RZ, R29, RZ ;  /* 0x0000001dff1d723e */ /* 0x000fe200048070ff */
[----:B------:R-:W-:Y:S01]  /*94b0*/  @!P0 STG.E.U8 desc[UR12][R12.64+0x61], R139 ;  /* 0x0000618b0c008986 */ /* 0x000fe2000c10110c */
[----:B0-----:R-:W-:Y:S01]  /*94c0*/  F2FP.SATFINITE.E4M3.F32.PACK_AB_MERGE_C R5, RZ, R140, RZ ;  /* 0x0000008cff05723e */ /* 0x001fe200048070ff */
[-C--:B------:R-:W-:Y:S01]  /*94d0*/  FMUL R36, R36, R0.reuse ;  /* 0x0000000024247220 */ /* 0x080fe20000400000 */
[----:B------:R-:W-:Y:S01]  /*94e0*/  ISETP.LT.OR P0, PT, R3, 0x6a, !P2 ;  /* 0x0000006a0300780c */ /* 0x000fe20005701670 */
[-C--:B------:R-:W-:Y:S01]  /*94f0*/  FMUL R37, R37, R0.reuse ;  /* 0x0000000025257220 */ /* 0x080fe20000400000 */
[----:B------:R-:W-:Y:S01]  /*9500*/  F2FP.SATFINITE.E4M3.F32.PACK_AB_MERGE_C R31, RZ, R31, RZ ;  /* 0x0000001fff1f723e */ /* 0x000fe200048070ff */
[----:B------:R0:W-:Y:S01]  /*9510*/  @!P4 STG.E.U8 desc[UR12][R14.64+0x68], R5 ;  /* 0x000068050e00c986 */ /* 0x0001e2000c10110c */
[C---:B------:R-:W-:Y:S01]  /*9520*/  ISETP.LT.OR P4, PT, R3.reuse, 0x72, !P3 ;  /* 0x000000720300780c */ /* 0x040fe20005f81670 */
[----:B------:R-:W-:Y:S01]  /*9530*/  FMUL R38, R38, R0 ;  /* 0x0000000026267220 */ /* 0x000fe20000400000 */
[----:B-1----:R-:W-:Y:S01]  /*9540*/  F2FP.SATFINITE.E4M3.F32.PACK_AB_MERGE_C R7, RZ, R142, RZ ;  /* 0x0000008eff07723e */ /* 0x002fe200048070ff */
        /* <DEDUP_REMOVED lines=9> */
[----:B0-----:R-:W-:Y:S01]  /*95e0*/  F2FP.SATFINITE.E4M3.F32.PACK_AB_MERGE_C R5, RZ, R146, RZ ;  /* 0x00000092ff05723e */ /* 0x001fe200048070ff */
[-C--:B------:R-:W-:Y:S01]  /*95f0*/  FMUL R41, R41, R0.reuse ;  /* 0x0000000029297220 */ /* 0x080fe20000400000 */
[C---:B------:R-:W-:Y:S01]  /*9600*/  ISETP.GE.AND P0, PT, R16.reuse, 0x49, PT ;  /* 0x000000491000780c */ /* 0x040fe20003f06270 */
[----:B------:R0:W-:Y:S01]  /*9610*/  @!P1 STG.E.U8 desc[UR12][R14.64+0x70], R17 ;  /* 0x000070110e009986 */ /* 0x0001e2000c10110c */
[----:B------:R-:W-:Y:S01]  /*9620*/  ISETP.GE.AND P1, PT, R16, 0x41, PT ;  /* 0x000000411000780c */ /* 0x000fe20003f26270 */
[-C--:B------:R-:W-:Y:S01]  /*9630*/  FMUL R42, R42, R0.reuse ;  /* 0x000000002a2a7220 */ /* 0x080fe20000400000 */
[----:B------:R-:W-:Y:S01]  /*9640*/  F2FP.SATFINITE.E4M3.F32.PACK_AB_MERGE_C R37, RZ, R37, RZ ;  /* 0x00000025ff25723e */ /* 0x000fe200048070ff */
[----:B------:R-:W-:Y:S01]  /*9650*/  @!P4 STG.E.U8 desc[UR12][R14.64+0x71], R145 ;  /* 0x000071910e00c986 */ /* 0x000fe2000c10110c */
[----:B------:R-:W-:Y:S01]  /*9660*/  ISETP.LT.OR P4, PT, R3, 0x79, !P3 ;  /* 0x000000790300780c */ /* 0x000fe20005f81670 */
[-C--:B------:R-:W-:Y:S01]  /*9670*/  FMUL R43, R43, R0.reuse ;  /* 0x000000002b2b7220 */ /* 0x080fe20000400000 */
[C---:B------:R-:W-:Y:S01]  /*9680*/  ISETP.LT.OR P3, PT, R3.reuse, 0x7a, !P3 ;  /* 0x0000007a0300780c */ /* 0x040fe20005f61670 */
[----:B------:R2:W-:Y:S01]  /*9690*/  @!P5 STG.E.U8 desc[UR12][R12.64+0x70], R5 ;  /* 0x000070050c00d986 */ /* 0x0005e2000c10110c */
[C---:B------:R-:W-:Y:S01]  /*96a0*/  ISETP.LT.OR P5, PT, R3.reuse, 0x79, !P2 ;  /* 0x000000790300780c */ /* 0x040fe200057a1670 */
[-C--:B------:R-:W-:Y:S01]  /*96b0*/  FMUL R44, R44, R0.reuse ;  /* 0x000000002c2c7220 */ /* 0x080fe20000400000 */
[C---:B------:R-:W-:Y:S01]  /*96c0*/  ISETP.LT.OR P2, PT, R3.reuse, 0x7a, !P2 ;  /* 0x0000007a0300780c */ /* 0x040fe20005741670 */
[----:B------:R-:W-:Y:S01]  /*96d0*/  @!P6 STG.E.U8 desc[UR12][R12.64+0x71], R147 ;  /* 0x000071930c00e986 */ /* 0x000fe2000c10110c */
[----:B------:R-:W-:Y:S01]  /*96e0*/  ISETP.LT.OR P6, PT, R3, 0x1, !P1 ;  /* 0x000000010300780c */ /* 0x000fe20004fc1670 */
[----:B------:R-:W-:Y:S01]  /*96f0*/  FMUL R45, R45, R0 ;  /* 0x000000002d2d7220 */ /* 0x000fe20000400000 */
[----:B-1----:R-:W-:Y:S01]  /*9700*/  F2FP.SATFINITE.E4M3.F32.PACK_AB_MERGE_C R7, RZ, R150, RZ ;  /* 0x00000096ff07723e */ /* 0x002fe200048070ff */
[----:B------:R-:W-:Y:S01]  /*9710*/  FMUL R46, R46, R0 ;  /* 0x000000002e2e7220 */ /* 0x000fe20000400000 */
[----:B0-----:R-:W-:Y:S01]  /*9720*/  F2FP.SATFINITE.E4M3.F32.PACK_AB_MERGE_C R17, RZ, R24, RZ ;  /* 0x00000018ff11723e */ /* 0x001fe200048070ff */
[----:B------:R-:W-:Y:S01]  /*9730*/  FMUL R47, R47, R0 ;  /* 0x000000002f2f7220 */ /* 0x000fe20000400000 */
[----:B------:R-:W-:Y:S01]  /*9740*/  F2FP.SATFINITE.E4M3.F32.PACK_AB_MERGE_C R39, RZ, R39, RZ ;  /* 0x00000027ff27723e */ /* 0x000fe200048070ff */
[----:B------:R-:W-:Y:S01]  /*9750*/  @!P3 STG.E.U8 desc[UR12][R14.64+0x79], R149 ;  /* 0x000079950e00b986 */ /* 0x000fe2000c10110c */
[----:B--2---:R-:W-:Y:S01]  /*9760*/  F2FP.SATFINITE.E4M3.F32.PACK_AB_MERGE_C R5, RZ, R148, RZ ;  /* 0x00000094ff05723e */ /* 0x004fe200048070ff */
[-C--:B------:R-:W-:Y:S01]  /*9770*/  FMUL R48, R48, R0.reuse ;  /* 0x0000000030307220 */ /* 0x080fe20000400000 */
        /* <DEDUP_REMOVED lines=18> */
[----:B0-----:R-:W-:Y:S01]  /*98a0*/  F2FP.SATFINITE.E4M3.F32.PACK_AB_MERGE_C R5, RZ, R26, RZ ;  /* 0x0000001aff05723e */ /* 0x001fe200048070ff */
[-C--:B------:R-:W-:Y:S01]  /*98b0*/  FMUL R54, R54, R0.reuse ;  /* 0x0000000036367220 */ /* 0x080fe20000400000 */
[----:B------:R-:W-:Y:S01]  /*98c0*/  F2FP.SATFINITE.E4M3.F32.PACK_AB_MERGE_C R49, RZ, R49, RZ ;  /* 0x00000031ff31723e */ /* 0x000fe200048070ff */
[----:B------:R-:W-:Y:S01]  /*98d0*/  @!P2 STG.E.U8 desc[UR12][R10.64+0x1], R25 ;  /* 0x000001190a00a986 */ /* 0x000fe2000c10110c */
[----:B------:R-:W-:Y:S01]  /*98e0*/  ISETP.LT.OR P2, PT, R3, 0x11, !P0 ;  /* 0x000000110300780c */ /* 0x000fe20004741670 */
[----:B------:R-:W-:Y:S01]  /*98f0*/  FMUL R55, R55, R0 ;  /* 0x0000000037377220 */ /* 0x000fe20000400000 */
[----:B-1----:R-:W-:Y:S01]  /*9900*/  F2FP.SATFINITE.E4M3.F32.PACK_AB_MERGE_C R7, RZ, R28, RZ ;  /* 0x0000001cff07723e */ /* 0x002fe200048070ff */
[----:B------:R0:W-:Y:S01]  /*9910*/  @!P3 STG.E.U8 desc[UR12][R8.64], R5 ;  /* 0x000000050800b986 */ /* 0x0001e2000c10110c */
[C---:B------:R-:W-:Y:S01]  /*9920*/  ISETP.LT.OR P3, PT, R3.reuse, 0x9, !P0 ;  /* 0x000000090300780c */ /* 0x040fe20004761670 */
[----:B------:R-:W-:Y:S01]  /*9930*/  FMUL R56, R56, R0 ;  /* 0x0000000038387220 */ /* 0x000fe20000400000 */
        /* <DEDUP_REMOVED lines=86> */
[----:B------:R-:W-:Y:S01]  /*9ea0*/  FMUL R80, R80, R0 ;  /* 0x0000000050507220 */ /* 0x000fe20000400000 */
[----:B--2---:R-:W-:Y:S01]  /*9eb0*/  F2FP.SATFINITE.E4M3.F32.PACK_AB_MERGE_C R13, RZ, R54, RZ ;  /* 0x00000036ff0d723e */ /* 0x004fe200048070ff */
[-C--:B------:R-:W-:Y:S01]  /*9ec0*/  FMUL R81, R81, R0.reuse ;  /* 0x0000000051517220 */ /* 0x080fe20000400000 */
        /* <DEDUP_REMOVED lines=14> */
[C---:B------:R-:W-:Y:S01]  /*9fb0*/  ISETP.LT.OR P4, PT, R3.reuse, 0x42, !P1 ;  /* 0x000000420300780c */ /* 0x040fe20004f81670 */
[----:B------:R-:W-:Y:S01]  /*9fc0*/  FMUL R86, R86, R0 ;  /* 0x0000000056567220 */ /* 0x000fe20000400000 */
[----:B-1----:R-:W-:Y:S01]  /*9fd0*/  F2FP.SATFINITE.E4M3.F32.PACK_AB_MERGE_C R7, RZ, R52, RZ ;  /* 0x00000034ff07723e */ /* 0x002fe200048070ff */
[----:B------:R0:W-:Y:S01]  /*9fe0*/  @!P3 STG.E.U8 desc[UR12][R8.64+0x30], R5 ;  /* 0x000030050800b986 */ /* 0x0001e2000c10110c */
[----:B------:R-:W-:Y:S01]  /*9ff0*/  ISETP.LT.OR P3, PT, R3, 0x3a, !P0 ;  /* 0x0000003a0300780c */ /* 0x000fe20004761670 */
[----:B------:R-:W-:Y:S01]  /*a000*/  FMUL R0, R87, R0 ;  /* 0x0000000057007220 */ /* 0x000fe20000400000 */
[----:B------:R-:W-:Y:S01]  /*a010*/  F2FP.SATFINITE.E4M3.F32.PACK_AB_MERGE_C R81, RZ, R81, RZ ;  /* 0x00000051ff51723e */ /* 0x000fe200048070ff */
[----:B------:R1:W-:Y:S01]  /*a020*/  @!P5 STG.E.U8 desc[UR12][R10.64+0x38], R7 ;  /* 0x000038070a00d986 */ /* 0x0003e2000c10110c */
[----:B------:R-:W-:-:S02]  /*a030*/  ISETP.LT.OR P5, PT, R3, 0x41, !P0 ;  /* 0x000000410300780c */ /* 0x000fc400047a1670 */
[----:B------:R-:W-:Y:S01]  /*a040*/  F2FP.SATFINITE.E4M3.F32.PACK_AB_MERGE_C R83, RZ, R83, RZ ;  /* 0x00000053ff53723e */ /* 0x000fe200048070ff */
[----:B------:R-:W-:Y:S01]  /*a050*/  @!P6 STG.E.U8 desc[UR12][R10.64+0x39], R53 ;  /* 0x000039350a00e986 */ /* 0x000fe2000c10110c */
[C---:B------:R-:W-:Y:S02]  /*a060*/  ISETP.LT.OR P6, PT, R3.reuse, 0x42, !P0 ;  /* 0x000000420300780c */ /* 0x040fe400047c1670 */
[----:B------:R-:W-:Y:S01]  /*a070*/  F2FP.SATFINITE.E4M3.F32.PACK_AB_MERGE_C R85, RZ, R85, RZ ;  /* 0x00000055ff55723e */ /* 0x000fe200048070ff */
[----:B------:R2:W-:Y:S01]  /*a080*/  @!P2 STG.E.U8 desc[UR12][R8.64+0x38], R13 ;  /* 0x0000380d0800a986 */ /* 0x0005e2000c10110c */
[----:B------:R-:W-:Y:S02]  /*a090*/  ISETP.LT.OR P2, PT, R3, 0x41, !P1 ;  /* 0x000000410300780c */ /* 0x000fe40004f41670 */
[----:B0-----:R-:W-:Y:S01]  /*a0a0*/  F2FP.SATFINITE.E4M3.F32.PACK_AB_MERGE_C R5, RZ, R56, RZ ;  /* 0x00000038ff05723e */ /* 0x001fe200048070ff */
[----:B------:R-:W-:Y:S01]  /*a0b0*/  @!P3 STG.E.U8 desc[UR12][R8.64+0x39], R55 ;  /* 0x000039370800b986 */ /* 0x000fe2000c10110c */
[----:B-1----:R-:W-:-:S02]  /*a0c0*/  F2FP.SATFINITE.E4M3.F32.PACK_AB_MERGE_C R7, RZ, R58, RZ ;  /* 0x0000003aff07723e */ /* 0x002fc400048070ff */
[C---:B------:R-:W-:Y:S01]  /*a0d0*/  ISETP.LT.OR P3, PT, R3.reuse, 0x49, !P1 ;  /* 0x000000490300780c */ /* 0x040fe20004f61670 */
[----:B------:R-:W-:Y:S01]  /*a0e0*/  @!P4 STG.E.U8 desc[UR12][R10.64+0x41], R57 ;  /* 0x000041390a00c986 */ /* 0x000fe2000c10110c */
[----:B------:R-:W-:Y:S02]  /*a0f0*/  ISETP.LT.OR P4, PT, R3, 0x4a, !P1 ;  /* 0x0000004a0300780c */ /* 0x000fe40004f81670 */
[----:B--2---:R-:W-:-:S03]  /*a100*/  F2FP.SATFINITE.E4M3.F32.PACK_AB_MERGE_C R13, RZ, R64, RZ ;  /* 0x00000040ff0d723e */ /* 0x004fc600048070ff */
[----:B------:R0:W-:Y:S01]  /*a110*/  @!P2 STG.E.U8 desc[UR12][R10.64+0x40], R5 ;  /* 0x000040050a00a986 */ /* 0x0001e2000c10110c */
[----:B------:R-:W-:-:S03]  /*a120*/  ISETP.LT.OR P2, PT, R3, 0x51, !P1 ;  /* 0x000000510300780c */ /* 0x000fc60004f41670 */
[----:B------:R1:W-:Y:S01]  /*a130*/  @!P5 STG.E.U8 desc[UR12][R8.64+0x40], R7 ;  /* 0x000040070800d986 */ /* 0x0003e2000c10110c */
[----:B------:R-:W-:-:S03]  /*a140*/  ISETP.LT.OR P5, PT, R3, 0x49, !P0 ;  /* 0x000000490300780c */ /* 0x000fc600047a1670 */
[----:B------:R-:W-:Y:S01]  /*a150*/  @!P6 STG.E.U8 desc[UR12][R8.64+0x41], R59 ;  /* 0x0000413b0800e986 */ /* 0x000fe2000c10110c */
[C---:B------:R-:W-:Y:S02]  /*a160*/  ISETP.LT.OR P6, PT, R3.reuse, 0x4a, !P0 ;  /* 0x0000004a0300780c */ /* 0x040fe400047c1670 */
[----:B0-----:R-:W-:Y:S01]  /*a170*/  F2FP.SATFINITE.E4M3.F32.PACK_AB_MERGE_C R5, RZ, R60, RZ ;  /* 0x0000003cff05723e */ /* 0x001fe200048070ff */
[----:B------:R-:W-:Y:S01]  /*a180*/  @!P4 STG.E.U8 desc[UR12][R10.64+0x49], R61 ;  /* 0x0000493d0a00c986 */ /* 0x000fe2000c10110c */
[C---:B------:R-:W-:Y:S02]  /*a190*/  ISETP.LT.OR P4, PT, R3.reuse, 0x52, !P0 ;  /* 0x000000520300780c */ /* 0x040fe40004781670 */
[----:B-1----:R-:W-:Y:S01]  /*a1a0*/  F2FP.SATFINITE.E4M3.F32.PACK_AB_MERGE_C R7, RZ, R62, RZ ;  /* 0x0000003eff07723e */ /* 0x002fe200048070ff */
[----:B------:R0:W-:Y:S01]  /*a1b0*/  @!P3 STG.E.U8 desc[UR12][R10.64+0x48], R5 ;  /* 0x000048050a00b986 */ /* 0x0001e2000c10110c */
[----:B------:R-:W-:-:S03]  /*a1c0*/  ISETP.LT.OR P3, PT, R3, 0x52, !P1 ;  /* 0x000000520300780c */ /* 0x000fc60004f61670 */
[----:B------:R1:W-:Y:S01]  /*a1d0*/  @!P5 STG.E.U8 desc[UR12][R8.64+0x48], R7 ;  /* 0x000048070800d986 */ /* 0x0003e2000c10110c */
[----:B------:R-:W-:-:S03]  /*a1e0*/  ISETP.LT.OR P5, PT, R3, 0x59, !P1 ;  /* 0x000000590300780c */ /* 0x000fc60004fa1670 */
[----:B------:R-:W-:Y:S01]  /*a1f0*/  @!P6 STG.E.U8 desc[UR12][R8.64+0x49], R63 ;  /* 0x0000493f0800e986 */ /* 0x000fe2000c10110c */
[----:B------:R-:W-:-:S03]  /*a200*/  ISETP.LT.OR P6, PT, R3, 0x5a, !P1 ;  /* 0x0000005a0300780c */ /* 0x000fc60004fc1670 */
[----:B------:R2:W-:Y:S01]  /*a210*/  @!P2 STG.E.U8 desc[UR12][R10.64+0x50], R13 ;  /* 0x0000500d0a00a986 */ /* 0x0005e2000c10110c */
[C---:B------:R-:W-:Y:S02]  /*a220*/  ISETP.LT.OR P2, PT, R3.reuse, 0x51, !P0 ;  /* 0x000000510300780c */ /* 0x040fe40004741670 */
[----:B0-----:R-:W-:Y:S01]  /*a230*/  F2FP.SATFINITE.E4M3.F32.PACK_AB_MERGE_C R5, RZ, R66, RZ ;  /* 0x00000042ff05723e */ /* 0x001fe200048070ff */
[----:B------:R-:W-:Y:S01]  /*a240*/  @!P3 STG.E.U8 desc[UR12][R10.64+0x51], R65 ;  /* 0x000051410a00b986 */ /* 0x000fe2000c10110c */
[----:B-1----:R-:W-:Y:S02]  /*a250*/  F2FP.SATFINITE.E4M3.F32.PACK_AB_MERGE_C R7, RZ, R68, RZ ;  /* 0x00000044ff07723e */ /* 0x002fe400048070ff */
        /* <DEDUP_REMOVED lines=21> */
[----:B------:R-:W-:Y:S02]  /*a3b0*/  ISETP.LT.OR P6, PT, R3, 0x62, !P0 ;  /* 0x000000620300780c */ /* 0x000fe400047c1670 */
[----:B0-----:R-:W-:Y:S02]  /*a3c0*/  F2FP.SATFINITE.E4M3.F32.PACK_AB_MERGE_C R5, RZ, R76, RZ ;  /* 0x0000004cff05723e */ /* 0x001fe400048070ff */
[----:B-1----:R-:W-:Y:S02]  /*a3d0*/  F2FP.SATFINITE.E4M3.F32.PACK_AB_MERGE_C R7, RZ, R78, RZ ;  /* 0x0000004eff07723e */ /* 0x002fe400048070ff */
[----:B--2---:R-:W-:-:S07]  /*a3e0*/  F2FP.SATFINITE.E4M3.F32.PACK_AB_MERGE_C R13, RZ, R80, RZ ;  /* 0x00000050ff0d723e */ /* 0x004fce00048070ff */
[----:B------:R-:W-:Y:S01]  /*a3f0*/  @!P6 STG.E.U8 desc[UR12][R8.64+0x61], R75 ;  /* 0x0000614b0800e986 */ /* 0x000fe2000c10110c */
[----:B------:R-:W-:-:S03]  /*a400*/  ISETP.LT.OR P6, PT, R3, 0x71, !P1 ;  /* 0x000000710300780c */ /* 0x000fc60004fc1670 */
[----:B------:R0:W-:Y:S01]  /*a410*/  @!P2 STG.E.U8 desc[UR12][R10.64+0x68], R5 ;  /* 0x000068050a00a986 */ /* 0x0001e2000c10110c */
[----:B------:R-:W-:-:S03]  /*a420*/  ISETP.LT.OR P2, PT, R3, 0x72, !P1 ;  /* 0x000000720300780c */ /* 0x000fc60004f41670 */
[----:B------:R-:W-:Y:S01]  /*a430*/  @!P5 STG.E.U8 desc[UR12][R10.64+0x69], R77 ;  /* 0x0000694d0a00d986 */ /* 0x000fe2000c10110c */
[----:B------:R-:W-:-:S03]  /*a440*/  ISETP.LT.OR P5, PT, R3, 0x71, !P0 ;  /* 0x000000710300780c */ /* 0x000fc600047a1670 */
[----:B------:R1:W-:Y:S01]  /*a450*/  @!P3 STG.E.U8 desc[UR12][R8.64+0x68], R7 ;  /* 0x000068070800b986 */ /* 0x0003e2000c10110c */
[C---:B------:R-:W-:Y:S02]  /*a460*/  ISETP.LT.OR P3, PT, R3.reuse, 0x79, !P1 ;  /* 0x000000790300780c */ /* 0x040fe40004f61670 */
[C---:B------:R-:W-:Y:S01]  /*a470*/  ISETP.LT.OR P1, PT, R3.reuse, 0x7a, !P1 ;  /* 0x0000007a0300780c */ /* 0x040fe20004f21670 */
[----:B------:R-:W-:Y:S01]  /*a480*/  @!P4 STG.E.U8 desc[UR12][R8.64+0x69], R79 ;  /* 0x0000694f0800c986 */ /* 0x000fe2000c10110c */
[C---:B------:R-:W-:Y:S02]  /*a490*/  ISETP.LT.OR P4, PT, R3.reuse, 0x72, !P0 ;  /* 0x000000720300780c */ /* 0x040fe40004781670 */
[----:B0-----:R-:W-:Y:S01]  /*a4a0*/  F2FP.SATFINITE.E4M3.F32.PACK_AB_MERGE_C R5, RZ, R84, RZ ;  /* 0x00000054ff05723e */ /* 0x001fe200048070ff */
[----:B------:R0:W-:Y:S01]  /*a4b0*/  @!P6 STG.E.U8 desc[UR12][R10.64+0x70], R13 ;  /* 0x0000700d0a00e986 */ /* 0x0001e2000c10110c */
[C---:B------:R-:W-:Y:S02]  /*a4c0*/  ISETP.LT.OR P6, PT, R3.reuse, 0x79, !P0 ;  /* 0x000000790300780c */ /* 0x040fe400047c1670 */
[----:B------:R-:W-:Y:S01]  /*a4d0*/  ISETP.LT.OR P0, PT, R3, 0x7a, !P0 ;  /* 0x0000007a0300780c */ /* 0x000fe20004701670 */
[----:B------:R2:W-:Y:S01]  /*a4e0*/  @!P2 STG.E.U8 desc[UR12][R10.64+0x71], R81 ;  /* 0x000071510a00a986 */ /* 0x0005e2000c10110c */
[----:B------:R-:W-:-:S02]  /*a4f0*/  F2FP.SATFINITE.E4M3.F32.PACK_AB_MERGE_C R3, RZ, R82, RZ ;  /* 0x00000052ff03723e */ /* 0x000fc400048070ff */
[----:B-1----:R-:W-:-:S03]  /*a500*/  F2FP.SATFINITE.E4M3.F32.PACK_AB_MERGE_C R7, RZ, R86, RZ ;  /* 0x00000056ff07723e */ /* 0x002fc600048070ff */
[----:B------:R2:W-:Y:S01]  /*a510*/  @!P5 STG.E.U8 desc[UR12][R8.64+0x70], R3 ;  /* 0x000070030800d986 */ /* 0x0005e2000c10110c */
[----:B0-----:R-:W-:-:S03]  /*a520*/  F2FP.SATFINITE.E4M3.F32.PACK_AB_MERGE_C R13, RZ, R0, RZ ;  /* 0x00000000ff0d723e */ /* 0x001fc600048070ff */
[----:B------:R2:W-:Y:S04]  /*a530*/  @!P4 STG.E.U8 desc[UR12][R8.64+0x71], R83 ;  /* 0x000071530800c986 */ /* 0x0005e8000c10110c */
[----:B------:R2:W-:Y:S04]  /*a540*/  @!P3 STG.E.U8 desc[UR12][R10.64+0x78], R5 ;  /* 0x000078050a00b986 */ /* 0x0005e8000c10110c */
[----:B------:R2:W-:Y:S04]  /*a550*/  @!P1 STG.E.U8 desc[UR12][R10.64+0x79], R85 ;  /* 0x000079550a009986 */ /* 0x0005e8000c10110c */
[----:B------:R2:W-:Y:S01]  /*a560*/  @!P6 STG.E.U8 desc[UR12][R8.64+0x78], R7 ;  /* 0x000078070800e986 */ /* 0x0005e2000c10110c */
[----:B------:R-:W-:Y:S05]  /*a570*/  @P0 EXIT ;  /* 0x000000000000094d */ /* 0x000fea0003800000 */
[----:B------:R-:W-:Y:S01]  /*a580*/  STG.E.U8 desc[UR12][R8.64+0x79], R13 ;  /* 0x0000790d08007986 */ /* 0x000fe2000c10110c */
[----:B------:R-:W-:Y:S05]  /*a590*/  EXIT ;  /* 0x000000000000794d */ /* 0x000fea0003800000 */
.L_x_14:
[----:B------:R-:W-:-:S13]  /*a5a0*/  ISETP.NE.AND P0, PT, R7, RZ, PT ;  /* 0x000000ff0700720c */ /* 0x000fda0003f05270 */
[----:B------:R-:W-:Y:S05]  /*a5b0*/  @P0 EXIT ;  /* 0x000000000000094d */ /* 0x000fea0003800000 */
[----:B------:R-:W-:Y:S01]  /*a5c0*/  ELECT P0, URZ, PT ;  /* 0x00000000003f782f */ /* 0x000fe20003800000 */
[----:B------:R-:W-:-:S12]  /*a5d0*/  BSSY B0, `(.L_x_285) ;  /* 0x0000085000007945 */ /* 0x000fd80003800000 */
[----:B------:R-:W-:Y:S05]  /*a5e0*/  @!P0 BRA `(.L_x_286) ;  /* 0x00000008000c8947 */ /* 0x000fea0003800000 */
[----:B------:R-:W-:-:S13]  /*a5f0*/  ISETP.GE.AND P0, PT, R5, 0x1, PT ;  /* 0x000000010500780c */ /* 0x000fda0003f06270 */
[----:B------:R-:W-:Y:S05]  /*a600*/  @!P0 BRA `(.L_x_286) ;  /* 0x0000000800048947 */ /* 0x000fea0003800000 */
[----:B------:R-:W2:Y:S01]  /*a610*/  S2R R15, SR_CgaCtaId ;  /* 0x00000000000f7919 */ /* 0x000ea20000008800 */
[----:B------:R-:W-:Y:S01]  /*a620*/  IMAD.SHL.U32 R21, R12, 0x80, RZ ;  /* 0x000000800c157824 */ /* 0x000fe200078e00ff */
[----:B------:R-:W-:Y:S01]  /*a630*/  ULDC UR4, c[0x0][0x384] ;  /* 0x0000e10000047ab9 */ /* 0x000fe20000000800 */
[----:B------:R-:W-:Y:S01]  /*a640*/  LOP3.LUT P0, RZ, R11, 0x1f, RZ, 0xc0, !PT ;  /* 0x0000001f0bff7812 */ /* 0x000fe2000780c0ff */
[----:B------:R-:W-:Y:S01]  /*a650*/  ULDC UR5, c[0x0][0x388] ;  /* 0x0000e20000057ab9 */ /* 0x000fe20000000800 */
[----:B------:R-:W-:Y:S01]  /*a660*/  IMAD.HI.U32 R3, R21, UR4, RZ ;  /* 0x0000000415037c27 */ /* 0x000fe2000f8e00ff */
[C---:B------:R-:W-:Y:S02]  /*a670*/  ISETP.NE.AND P1, PT, R14.reuse, RZ, PT ;  /* 0x000000ff0e00720c */ /* 0x040fe40003f25270 */
[----:B01----:R-:W-:Y:S02]  /*a680*/  CS2R R8, SRZ ;  /* 0x0000000000087805 */ /* 0x003fe4000001ff00 */
[----:B------:R-:W-:Y:S01]  /*a690*/  ISETP.NE.OR P0, PT, R14, RZ, !P0 ;  /* 0x000000ff0e00720c */ /* 0x000fe20004705670 */
[----:B------:R-:W-:Y:S01]  /*a6a0*/  VIADD R25, R5, 0x1 ;  /* 0x0000000105197836 */ /* 0x000fe20000000000 */
[----:B------:R-:W-:Y:S01]  /*a6b0*/  LOP3.LUT R24, R4, 0x2, RZ, 0xfc, !PT ;  /* 0x0000000204187812 */ /* 0x000fe200078efcff */
[----:B------:R-:W-:Y:S01]  /*a6c0*/  IMAD.MOV.U32 R6, RZ, RZ, 0x1 ;  /* 0x00000001ff067424 */ /* 0x000fe200078e00ff */
[----:B------:R-:W-:Y:S01]  /*a6d0*/  CS2R R10, SRZ ;  /* 0x00000000000a7805 */ /* 0x000fe2000001ff00 */
[----:B------:R-:W-:Y:S01]  /*a6e0*/  IMAD.MOV.U32 R7, RZ, RZ, RZ ;  /* 0x000000ffff077224 */ /* 0x000fe200078e00ff */
[----:B------:R-:W-:Y:S01]  /*a6f0*/  SHF.R.U32.HI R3, RZ, UR5, R3 ;  /* 0x00000005ff037c19 */ /* 0x000fe20008011603 */
[----:B--2--5:R-:W-:-:S05]  /*a700*/  IMAD.SHL.U32 R0, R15, 0x40, RZ ;  /* 0x000000400f007824 */ /* 0x024fca00078e00ff */
[----:B------:R-:W-:-:S05]  /*a710*/  LOP3.LUT R0, R0, 0x40, RZ, 0xc0, !PT ;  /* 0x0000004000007812 */ /* 0x000fca00078ec0ff */
[----:B---3--:R-:W-:Y:S02]  /*a720*/  IMAD R2, R13, 0x80, R0 ;  /* 0x000000800d027824 */ /* 0x008fe400078e0200 */
[----:B------:R-:W-:-:S07]  /*a730*/  IMAD.SHL.U32 R0, R15, 0x1000, RZ ;  /* 0x000010000f007824 */ /* 0x000fce00078e00ff */
.L_x_290:
[----:B------:R-:W0:Y:S01]  /*a740*/  S2R R13, SR_CgaCtaId ;  /* 0x00000000000d7919 */ /* 0x000e220000008800 */
[----:B------:R-:W-:-:S04]  /*a750*/  MOV R12, 0x400 ;  /* 0x00000400000c7802 */ /* 0x000fc80000000f00 */
[----:B0-----:R-:W-:Y:S02]  /*a760*/  LEA R20, R13, R12, 0x18 ;  /* 0x0000000c0d147211 */ /* 0x001fe400078ec0ff */
[----:B------:R-:W-:-:S03]  /*a770*/  SHF.L.U32 R12, R6, 0x1f, RZ ;  /* 0x0000001f060c7819 */ /* 0x000fc600000006ff */
[----:B------:R-:W-:-:S07]  /*a780*/  IMAD R17, R7, 0x8, R20 ;  /* 0x0000000807117824 */ /* 0x000fce00078e0214 */
.L_x_287:
[----:B0-----:R0:W1:Y:S02]  /*a790*/  SYNCS.PHASECHK.TRANS64.TRYWAIT P2, [R17+URZ+0x38070], R12 ;  /* 0x0380700c110075a7 */ /* 0x001064000804017f */
[----:B-1----:R-:W-:Y:S05]  /*a7a0*/  @!P2 NANOSLEEP.SYNCS 0x989680 ;  /* 0x009896800000a95d */ /* 0x002fea0003900000 */
[----:B------:R-:W1:Y:S02]  /*a7b0*/  @!P2 SYNCS.PHASECHK.TRANS64 P2, [R17+URZ+0x38070], R12 ;  /* 0x0380700c1100a5a7 */ /* 0x000e64000804007f */
[----:B-1----:R-:W-:Y:S05]  /*a7c0*/  @!P2 BRA `(.L_x_287) ;  /* 0xfffffffc00f0a947 */ /* 0x002fea000383ffff */
[----:B0-----:R-:W0:Y:S02]  /*a7d0*/  @!P1 LDC R12, c[0x0][0x580] ;  /* 0x00016000ff0c9b82 */ /* 0x001e240000000800 */
[----:B0-----:R0:W-:Y:S02]  /*a7e0*/  @!P1 SYNCS.ARRIVE.TRANS64 RZ, [R17+URZ+0x38000], R12 ;  /* 0x0380000c11ff99a7 */ /* 0x0011e4000800003f */
[----:B0-----:R-:W-:-:S04]  /*a7f0*/  PRMT R12, R24, 0x9910, RZ ;  /* 0x00009910180c7816 */ /* 0x001fc800000000ff */
[----:B------:R-:W-:-:S13]  /*a800*/  ISETP.NE.AND P2, PT, R12, 0x2, PT ;  /* 0x000000020c00780c */ /* 0x000fda0003f45270 */
[----:B------:R-:W-:Y:S05]  /*a810*/  @P2 BRA `(.L_x_288) ;  /* 0x0000000000042947 */ /* 0x000fea0003800000 */
[----:B------:R-:W-:Y:S01]  /*a820*/  BPT.TRAP 0x1 ;  /* 0x000000040000795c */ /* 0x000fe20000300000 */
.L_x_288:
[----:B------:R-:W-:Y:S05]  /*a830*/  @P0 BRA `(.L_x_289) ;  /* 0x0000000000040947 */ /* 0x000fea0003800000 */
[----:B------:R-:W-:Y:S01]  /*a840*/  BPT.TRAP 0x1 ;  /* 0x000000040000795c */ /* 0x000fe20000300000 */
.L_x_289:
[----:B------:R-:W0:Y:S01]  /*a850*/  LDC R16, c[0x0][0x380] ;  /* 0x0000e000ff107b82 */ /* 0x000e220000000800 */
[----:B------:R-:W-:Y:S01]  /*a860*/  R2UR UR4, R3 ;  /* 0x00000000030472ca */ /* 0x000fe200000e0000 */
[----:B------:R-:W-:Y:S01]  /*a870*/  ULDC UR16, c[0x0][0x38c] ;  /* 0x0000e30000107ab9 */ /* 0x000fe20000000800 */
[----:B------:R-:W-:Y:S01]  /*a880*/  R2UR UR14, R21 ;  /* 0x00000000150e72ca */ /* 0x000fe200000e0000 */
[----:B------:R-:W-:Y:S01]  /*a890*/  UISETP.NE.AND UP0, UPT, UR16, 0x1, UPT ;  /* 0x000000011000788c */ /* 0x000fe2000bf05270 */
[----:B------:R-:W-:Y:S01]  /*a8a0*/  R2UR UR17, R17 ;  /* 0x00000000111172ca */ /* 0x000fe200000e0000 */
[----:B------:R-:W-:Y:S01]  /*a8b0*/  ULDC UR24, c[0x0][0x398] ;  /* 0x0000e60000187ab9 */ /* 0x000fe20000000800 */
[----:B------:R-:W-:Y:S01]  /*a8c0*/  VIADD R17, R11, 0x1 ;  /* 0x000000010b117836 */ /* 0x000fe20000000000 */
[----:B------:R-:W1:Y:S01]  /*a8d0*/  LDC.64 R12, c[0x0][0x3f8] ;  /* 0x0000fe00ff0c7b82 */ /* 0x000e620000000a00 */
[----:B------:R-:W-:Y:S01]  /*a8e0*/  R2UR UR30, R20 ;  /* 0x00000000141e72ca */ /* 0x000fe200000e0000 */
[----:B------:R-:W-:Y:S01]  /*a8f0*/  ULDC UR13, c[0x0][0x3ec] ;  /* 0x0000fb00000d7ab9 */ /* 0x000fe20000000800 */
[----:B------:R-:W-:Y:S01]  /*a900*/  R2UR UR18, R10 ;  /* 0x000000000a1272ca */ /* 0x000fe200000e0000 */
[----:B------:R-:W-:Y:S01]  /*a910*/  VIADD R25, R25, 0xffffffff ;  /* 0xffffffff19197836 */ /* 0x000fe20000000000 */
[----:B------:R-:W-:Y:S01]  /*a920*/  ULDC.64 UR28, c[0x0][0x198] ;  /* 0x00006600001c7ab9 */ /* 0x000fe20000000a00 */
[----:B------:R-:W-:Y:S01]  /*a930*/  ULDC.64 UR20, c[0x0][0x3f0] ;  /* 0x0000fc0000147ab9 */ /* 0x000fe20000000a00 */
[----:B------:R-:W-:Y:S01]  /*a940*/  @UP0 ULDC.64 UR8, c[0x0][0x390] ;  /* 0x0000e40000080ab9 */ /* 0x000fe20000000a00 */
[----:B------:R-:W2:Y:S01]  /*a950*/  LDC.64 R18, c[0x0][0x3d0] ;  /* 0x0000f400ff127b82 */ /* 0x000ea20000000a00 */
[----:B------:R-:W-:Y:S01]  /*a960*/  ISETP.GT.AND P6, PT, R25, 0x1, PT ;  /* 0x000000011900780c */ /* 0x000fe20003fc4270 */
[----:B------:R-:W-:Y:S01]  /*a970*/  UIADD3 UR17, UR17, 0x38000, URZ ;  /* 0x0003800011117890 */ /* 0x000fe2000fffe03f */
[----:B------:R-:W-:Y:S01]  /*a980*/  UMOV UR31, 0x30000 ;  /* 0x00030000001f7882 */ /* 0x000fe20000000000 */
[----:B------:R-:W-:Y:S01]  /*a990*/  UMOV UR26, 0x0 ;  /* 0x00000000001a7882 */ /* 0x000fe20000000000 */
[----:B------:R-:W-:Y:S01]  /*a9a0*/  UMOV UR27, 0x10000000 ;  /* 0x10000000001b7882 */ /* 0x000fe20000000000 */
[----:B0-----:R-:W-:-:S02]  /*a9b0*/  ISETP.NE.AND P2, PT, R16, 0x1, PT ;  /* 0x000000011000780c */ /* 0x001fc40003f45270 */
[----:B------:R-:W0:Y:S01]  /*a9c0*/  LDC R14, c[0x0][0x400] ;  /* 0x00010000ff0e7b82 */ /* 0x000e220000000800 */
[----:B------:R-:W-:-:S07]  /*a9d0*/  USHF.L.U32 UR18, UR18, 0x6, URZ ;  /* 0x0000000612127899 */ /* 0x000fce000800063f */
[----:B------:R-:W3:Y:S03]  /*a9e0*/  LDC.64 R22, c[0x0][0x3e0] ;  /* 0x0000f800ff167b82 */ /* 0x000ee60000000a00 */
[----:B------:R-:W-:Y:S01]  /*a9f0*/  @P2 IMAD.U32 R15, RZ, RZ, UR4 ;  /* 0x00000004ff0f2e24 */ /* 0x000fe2000f8e00ff */
[----:B------:R-:W-:Y:S02]  /*aa00*/  ULDC.64 UR4, c[0x0][0x3c8] ;  /* 0x0000f20000047ab9 */ /* 0x000fe40000000a00 */
[----:B-1----:R-:W-:Y:S02]  /*aa10*/  IMAD R12, R11, UR5, R12 ;  /* 0x000000050b0c7c24 */ /* 0x002fe4000f8e020c */
[----:B------:R-:W-:Y:S01]  /*aa20*/  @P2 R2UR UR14, R15 ;  /* 0x000000000f0e22ca */ /* 0x000fe200000e0000 */
[----:B------:R-:W-:Y:S02]  /*aa30*/  VIADD R15, R10, 0x1 ;  /* 0x000000010a0f7836 */ /* 0x000fe40000000000 */
[----:B--2---:R-:W-:-:S03]  /*aa40*/  IMAD R13, R9, R18, R13 ;  /* 0x00000012090d7224 */ /* 0x004fc600078e020d */
[----:B------:R-:W-:Y:S01]  /*aa50*/  ISETP.NE.AND P2, PT, R15, UR15, PT ;  /* 0x0000000f0f007c0c */ /* 0x000fe2000bf45270 */
[----:B0-----:R-:W-:Y:S02]  /*aa60*/  IMAD R14, R8, R19, R14 ;  /* 0x00000013080e7224 */ /* 0x001fe400078e020e */
[----:B------:R-:W-:Y:S01]  /*aa70*/  IMAD.U32 R13, R13, 0x20, R12 ;  /* 0x000000200d0d7824 */ /* 0x000fe200078e000c */
[----:B------:R-:W-:Y:S01]  /*aa80*/  SEL R10, R15, RZ, P2 ;  /* 0x000000ff0f0a7207 */ /* 0x000fe20001000000 */
[----:B------:R-:W-:Y:S02]  /*aa90*/  VIADD R12, R9, 0x1 ;  /* 0x00000001090c7836 */ /* 0x000fe40000000000 */
[----:B------:R-:W-:Y:S01]  /*aaa0*/  UIMAD.WIDE.U32 UR6, UR14, UR8, URZ ;  /* 0x000000080e0672a5 */ /* 0x000fe2000f8e003f */
[----:B------:R-:W-:Y:S01]  /*aab0*/  IMAD.U32 R14, R14, 0x400, R13 ;  /* 0x000004000e0e7824 */ /* 0x000fe200078e000d */
[----:B------:R-:W-:Y:S01]  /*aac0*/  UIADD3 UR6, -UR14, URZ, URZ ;  /* 0x0000003f0e067290 */ /* 0x000fe2000fffe13f */
[----:B------:R-:W-:Y:S01]  /*aad0*/  IMAD.SHL.U32 R13, R7, 0x2000, RZ ;  /* 0x00002000070d7824 */ /* 0x000fe200078e00ff */
[----:B------:R-:W-:Y:S01]  /*aae0*/  UMOV UR5, UR14 ;  /* 0x0000000e00057c82 */ /* 0x000fe20008000000 */
[----:B------:R-:W-:Y:S01]  /*aaf0*/  @UP0 USHF.R.U32.HI UR5, URZ, UR9, UR7 ;  /* 0x000000093f050299 */ /* 0x000fe20008011607 */
[----:B------:R-:W-:Y:S01]  /*ab00*/  @P2 IMAD.MOV R17, RZ, RZ, R11 ;  /* 0x000000ffff112224 */ /* 0x000fe200078e020b */
[----:B------:R-:W-:Y:S01]  /*ab10*/  UISETP.NE.AND UP0, UPT, UR24, 0x1, UPT ;  /* 0x000000011800788c */ /* 0x000fe2000bf05270 */
[----:B------:R-:W-:Y:S01]  /*ab20*/  IMAD R16, R16, UR6, R21 ;  /* 0x0000000610107c24 */ /* 0x000fe2000f8e0215 */
[----:B------:R-:W-:Y:S01]  /*ab30*/  R2UR UR25, R14 ;  /* 0x000000000e1972ca */ /* 0x000fe200000e0000 */
[----:B------:R-:W-:Y:S01]  /*ab40*/  IMAD.IADD R20, R20, 0x1, R13 ;  /* 0x0000000114147824 */ /* 0x000fe200078e020d */
[----:B---3--:R-:W-:Y:S01]  /*ab50*/  ISETP.NE.AND P3, PT, R17, R22, PT ;  /* 0x000000161100720c */ /* 0x008fe20003f65270 */
[----:B------:R-:W-:Y:S01]  /*ab60*/  UMOV UR22, UR5 ;  /* 0x0000000500167c82 */ /* 0x000fe20008000000 */
[----:B------:R-:W-:Y:S01]  /*ab70*/  R2UR UR19, R16 ;  /* 0x00000000101372ca */ /* 0x000fe200000e0000 */
[----:B------:R-:W-:Y:S01]  /*ab80*/  ULDC.64 UR8, c[0x0][0x3c0] ;  /* 0x0000f00000087ab9 */ /* 0x000fe20000000a00 */
[----:B------:R-:W-:Y:S01]  /*ab90*/  LOP3.LUT R13, R13, 0x1000, R0, 0xf8, !PT ;  /* 0x000010000d0d7812 */ /* 0x000fe200078ef800 */
[----:B------:R-:W-:Y:S01]  /*aba0*/  UIADD3 UR7, -UR5, URZ, URZ ;  /* 0x0000003f05077290 */ /* 0x000fe2000fffe13f */
[----:B------:R-:W-:Y:S01]  /*abb0*/  VIADD R7, R7, 0x1 ;  /* 0x0000000107077836 */ /* 0x000fe20000000000 */
[----:B------:R-:W-:Y:S01]  /*abc0*/  @UP0 ULDC UR10, c[0x0][0x39c] ;  /* 0x0000e700000a0ab9 */ /* 0x000fe20000000800 */
[----:B------:R-:W-:Y:S01]  /*abd0*/  @UP0 ULDC UR12, c[0x0][0x3a0] ;  /* 0x0000e800000c0ab9 */ /* 0x000fe20000000800 */
[----:B------:R-:W-:Y:S01]  /*abe0*/  UIMAD.WIDE.U32 UR10, UR5, UR10, URZ ;  /* 0x0000000a050a72a5 */ /* 0x000fe2000f8e003f */
[----:B------:R-:W-:Y:S01]  /*abf0*/  R2UR UR23, R13 ;  /* 0x000000000d1772ca */ /* 0x000fe200000e0000 */
[----:B------:R-:W-:Y:S01]  /*ac00*/  UIMAD UR7, UR16, UR7, UR14 ;  /* 0x00000007100772a4 */ /* 0x000fe2000f8e020e */
[----:B------:R-:W-:Y:S01]  /*ac10*/  R2UR UR16, R20 ;  /* 0x00000000141072ca */ /* 0x000fe200000e0000 */
[----:B------:R-:W-:Y:S01]  /*ac20*/  @UP0 USHF.R.U32.HI UR22, URZ, UR12, UR11 ;  /* 0x0000000c3f160299 */ /* 0x000fe2000801160b */
[----:B------:R-:W-:Y:S01]  /*ac30*/  @P3 IMAD.MOV R12, RZ, RZ, R9 ;  /* 0x000000ffff0c3224 */ /* 0x000fe200078e0209 */
[----:B------:R-:W-:Y:S01]  /*ac40*/  UIMAD UR19, UR19, UR8, UR13 ;  /* 0x00000008131372a4 */ /* 0x000fe2000f8e020d */
[----:B------:R-:W-:Y:S01]  /*ac50*/  R2UR UR12, R11 ;  /* 0x000000000b0c72ca */ /* 0x000fe200000e0000 */
[----:B------:R-:W-:Y:S01]  /*ac60*/  UIADD3 UR8, -UR22, URZ, URZ ;  /* 0x0000003f16087290 */ /* 0x000fe2000fffe13f */
[----:B------:R-:W-:Y:S01]  /*ac70*/  R2UR UR13, R9 ;  /* 0x00000000090d72ca */ /* 0x000fe200000e0000 */
[----:B------:R-:W-:Y:S01]  /*ac80*/  UIADD3 UR6, UP1, UR28, 0xf0, URZ ;  /* 0x000000f01c067890 */ /* 0x000fe2000ff3e03f */
[----:B------:R-:W-:Y:S01]  /*ac90*/  ISETP.NE.AND P4, PT, R12, R23, PT ;  /* 0x000000170c00720c */ /* 0x000fe20003f85270 */
[----:B------:R-:W-:Y:S01]  /*aca0*/  UIMAD UR5, UR24, UR8, UR5 ;  /* 0x00000008180572a4 */ /* 0x000fe2000f8e0205 */
[----:B------:R-:W-:Y:S01]  /*acb0*/  R2UR UR11, R2 ;  /* 0x00000000020b72ca */ /* 0x000fe200000e0000 */
[----:B------:R-:W-:Y:S01]  /*acc0*/  UIADD3 UR28, UP2, UR28, 0x270, URZ ;  /* 0x000002701c1c7890 */ /* 0x000fe2000ff5e03f */
[C---:B------:R-:W-:Y:S01]  /*acd0*/  R2UR UR14, R8.reuse ;  /* 0x00000000080e72ca */ /* 0x040fe200000e0000 */
[----:B------:R-:W-:Y:S01]  /*ace0*/  UIMAD UR20, UR7, UR9, UR20 ;  /* 0x00000009071472a4 */ /* 0x000fe2000f8e0214 */
[C---:B------:R-:W-:Y:S01]  /*acf0*/  ISETP.NE.AND P5, PT, R7.reuse, 0xe, PT ;  /* 0x0000000e0700780c */ /* 0x040fe20003fa5270 */
[----:B------:R-:W-:Y:S01]  /*ad00*/  UIMAD UR21, UR5, UR4, UR21 ;  /* 0x00000004051572a4 */ /* 0x000fe2000f8e0215 */
[----:B------:R-:W-:Y:S01]  /*ad10*/  VIADD R13, R8, 0x1 ;  /* 0x00000001080d7836 */ /* 0x000fe20000000000 */
[----:B------:R-:W-:Y:S01]  /*ad20*/  UIADD3.X UR7, URZ, UR29, URZ, UP1, !UPT ;  /* 0x0000001d3f077290 */ /* 0x000fe20008ffe43f */
[----:B------:R-:W-:Y:S01]  /*ad30*/  SEL R9, RZ, 0x1, P5 ;  /* 0x00000001ff097807 */ /* 0x000fe20002800000 */
[----:B------:R-:W-:Y:S01]  /*ad40*/  UPRMT UR4, UR25, 0x5410, URZ ;  /* 0x0000541019047896 */ /* 0x000fe2000800003f */
[----:B------:R-:W-:Y:S01]  /*ad50*/  SEL R7, R7, RZ, P5 ;  /* 0x000000ff07077207 */ /* 0x000fe20002800000 */
[----:B------:R-:W-:Y:S01]  /*ad60*/  UIADD3 UR8, UR30, 0x1c000, UR23 ;  /* 0x0001c0001e087890 */ /* 0x000fe2000fffe017 */
[----:B------:R-:W-:Y:S01]  /*ad70*/  @P4 IMAD.MOV R13, RZ, RZ, R8 ;  /* 0x000000ffff0d4224 */ /* 0x000fe200078e0208 */
[----:B------:R-:W-:Y:S01]  /*ad80*/  UIADD3.X UR29, URZ, UR29, URZ, UP2, !UPT ;  /* 0x0000001d3f1d7290 */ /* 0x000fe200097fe43f */
[----:B------:R-:W-:Y:S01]  /*ad90*/  LOP3.LUT R6, R6, R9, RZ, 0x3c, !PT ;  /* 0x0000000906067212 */ /* 0x000fe200078e3cff */
[----:B------:R-:W-:Y:S01]  /*ada0*/  UMOV UR9, UR17 ;  /* 0x0000001100097c82 */ /* 0x000fe20008000000 */
[----:B------:R-:W-:Y:S01]  /*adb0*/  UMOV UR10, UR18 ;  /* 0x00000012000a7c82 */ /* 0x000fe20008000000 */
[----:B------:R-:W-:Y:S01]  /*adc0*/  SEL R11, R17, RZ, P3 ;  /* 0x000000ff110b7207 */ /* 0x000fe20001800000 */
[----:B------:R4:W-:Y:S01]  /*add0*/  UTMALDG.5D.IM2COL [UR16], [UR6], UR4 ;  /* 0x00000010060073b4 */ /* 0x0009e20008060004 */
[----:B------:R-:W-:Y:S01]  /*ade0*/  SEL R9, R12, RZ, P4 ;  /* 0x000000ff0c097207 */ /* 0x000fe20002000000 */
[----:B------:R-:W-:-:S02]  /*adf0*/  IMAD.MOV.U32 R8, RZ, RZ, R13 ;  /* 0x000000ffff087224 */ /* 0x000fc400078e000d */
[----:B------:R4:W-:Y:S02]  /*ae00*/  UTMALDG.5D.MULTICAST [UR8], [UR28], UR31, desc[UR26] ;  /* 0x00001a081c0073b4 */ /* 0x0009e4000802181f */
[----:B----4-:R-:W-:Y:S05]  /*ae10*/  @P6 BRA `(.L_x_290) ;  /* 0xfffffff800486947 */ /* 0x010fea000383ffff */
.L_x_286:
[----:B------:R-:W-:Y:S05]  /*ae20*/  BSYNC B0 ;  /* 0x0000000000007941 */ /* 0x000fea0003800000 */
.L_x_285:
[----:B------:R-:W-:Y:S01]  /*ae30*/  ISETP.GE.U32.AND P0, PT, R5, 0xe, PT ;  /* 0x0000000e0500780c */ /* 0x000fe20003f06070 */
[----:B--2--5:R-:W-:-:S12]  /*ae40*/  IMAD.MOV.U32 R0, RZ, RZ, 0x1 ;  /* 0x00000001ff007424 */ /* 0x024fd800078e00ff */
[----:B------:R-:W-:Y:S05]  /*ae50*/  @!P0 BRA `(.L_x_291) ;  /* 0x00000000001c8947 */ /* 0x000fea0003800000 */
[----:B---3--:R-:W-:-:S05]  /*ae60*/  SHF.R.U32.HI R2, RZ, 0x1, R5 ;  /* 0x00000001ff027819 */ /* 0x008fca0000011605 */
[----:B------:R-:W-:-:S05]  /*ae70*/  IMAD.WIDE.U32 R2, R2, -0x6db6db6d, RZ ;  /* 0x9249249302027825 */ /* 0x000fca00078e00ff */
[----:B------:R-:W-:-:S04]  /*ae80*/  SHF.R.U32.HI R0, RZ, 0x2, R3 ;  /* 0x00000002ff007819 */ /* 0x000fc80000011603 */
[----:B------:R-:W-:-:S04]  /*ae90*/  LOP3.LUT R0, R0, 0x1, RZ, 0xc0, !PT ;  /* 0x0000000100007812 */ /* 0x000fc800078ec0ff */
[----:B------:R-:W-:-:S04]  /*aea0*/  ISETP.NE.U32.AND P0, PT, R0, 0x1, PT ;  /* 0x000000010000780c */ /* 0x000fc80003f05070 */
[----:B------:R-:W-:-:S04]  /*aeb0*/  ISETP.NE.U32.AND.EX P0, PT, RZ, RZ, PT, P0 ;  /* 0x000000ffff00720c */ /* 0x000fc80003f05100 */
[----:B------:R-:W-:-:S09]  /*aec0*/  SEL R0, RZ, 0x1, !P0 ;  /* 0x00000001ff007807 */ /* 0x000fd20004000000 */
.L_x_291:
[----:B------:R-:W-:Y:S05]  /*aed0*/  WARPSYNC.ALL ;  /* 0x0000000000007948 */ /* 0x000fea0003800000 */
[----:B------:R-:W-:-:S13]  /*aee0*/  ELECT P0, URZ, PT ;  /* 0x00000000003f782f */ /* 0x000fda0003800000 */
[----:B------:R-:W-:Y:S05]  /*aef0*/  @!P0 EXIT ;  /* 0x000000000000894d */ /* 0x000fea0003800000 */
[----:B------:R-:W-:-:S04]  /*af00*/  LOP3.LUT R4, R4, 0x2, RZ, 0xfc, !PT ;  /* 0x0000000204047812 */ /* 0x000fc800078efcff */
[----:B------:R-:W-:-:S13]  /*af10*/  ISETP.NE.AND P0, PT, R4, 0x3, PT ;  /* 0x000000030400780c */ /* 0x000fda0003f05270 */
[----:B------:R-:W-:Y:S05]  /*af20*/  @!P0 BRA `(.L_x_292) ;  /* 0x0000000000048947 */ /* 0x000fea0003800000 */
[----:B------:R-:W-:Y:S01]  /*af30*/  BPT.TRAP 0x1 ;  /* 0x000000040000795c */ /* 0x000fe20000300000 */
.L_x_292:
[----:B------:R-:W2:Y:S01]  /*af40*/  S2R R7, SR_CgaCtaId ;  /* 0x0000000000077919 */ /* 0x000ea20000008800 */
[----:B---3--:R-:W-:Y:S02]  /*af50*/  SHF.R.U32.HI R2, RZ, 0x1, R5 ;  /* 0x00000001ff027819 */ /* 0x008fe40000011605 */
[----:B------:R-:W-:-:S03]  /*af60*/  MOV R4, 0x400 ;  /* 0x0000040000047802 */ /* 0x000fc60000000f00 */
[----:B------:R-:W-:-:S05]  /*af70*/  IMAD.WIDE.U32 R2, R2, -0x6db6db6d, RZ ;  /* 0x9249249302027825 */ /* 0x000fca00078e00ff */
[----:B------:R-:W-:-:S05]  /*af80*/  SHF.R.U32.HI R2, RZ, 0x2, R3 ;  /* 0x00000002ff027819 */ /* 0x000fca0000011603 */
[----:B------:R-:W-:Y:S01]  /*af90*/  IMAD R5, R2, -0xe, R5 ;  /* 0xfffffff202057824 */ /* 0x000fe200078e0205 */
[----:B--2---:R-:W-:-:S05]  /*afa0*/  LEA R4, R7, R4, 0x18 ;  /* 0x0000000407047211 */ /* 0x004fca00078ec0ff */
[----:B------:R-:W-:Y:S01]  /*afb0*/  VIADD R2, R4, 0x38070 ;  /* 0x0003807004027836 */ /* 0x000fe20000000000 */
[----:B------:R-:W-:-:S03]  /*afc0*/  SHF.L.U32 R4, R0, 0x1f, RZ ;  /* 0x0000001f00047819 */ /* 0x000fc600000006ff */
[----:B------:R-:W-:-:S07]  /*afd0*/  IMAD R3, R5, 0x8, R2 ;  /* 0x0000000805037824 */ /* 0x000fce00078e0202 */
.L_x_293:
[----:B--2---:R2:W3:Y:S02]  /*afe0*/  SYNCS.PHASECHK.TRANS64.TRYWAIT P0, [R3+URZ], R4 ;  /* 0x00000004030075a7 */ /* 0x0044e4000800017f */
[----:B---3--:R-:W-:Y:S05]  /*aff0*/  @!P0 NANOSLEEP.SYNCS 0x989680 ;  /* 0x009896800000895d */ /* 0x008fea0003900000 */
[----:B------:R-:W3:Y:S02]  /*b000*/  @!P0 SYNCS.PHASECHK.TRANS64 P0, [R3+URZ], R4 ;  /* 0x00000004030085a7 */ /* 0x000ee4000800007f */
[----:B---3--:R-:W-:Y:S05]  /*b010*/  @!P0 BRA `(.L_x_293) ;  /* 0xfffffffc00f08947 */ /* 0x008fea000383ffff */
[----:B------:R-:W-:-:S05]  /*b020*/  VIADD R5, R5, 0x1 ;  /* 0x0000000105057836 */ /* 0x000fca0000000000 */
[----:B------:R-:W-:-:S04]  /*b030*/  ISETP.NE.AND P0, PT, R5, 0xe, PT ;  /* 0x0000000e0500780c */ /* 0x000fc80003f05270 */
[----:B--2---:R-:W-:Y:S02]  /*b040*/  SEL R3, RZ, 0x1, P0 ;  /* 0x00000001ff037807 */ /* 0x004fe40000000000 */
[----:B------:R-:W-:Y:S02]  /*b050*/  SEL R5, R5, RZ, P0 ;  /* 0x000000ff05057207 */ /* 0x000fe40000000000 */
[----:B------:R-:W-:-:S03]  /*b060*/  LOP3.LUT R7, R0, R3, RZ, 0x3c, !PT ;  /* 0x0000000300077212 */ /* 0x000fc600078e3cff */
[----:B------:R-:W-:Y:S01]  /*b070*/  IMAD R0, R5, 0x8, R2 ;  /* 0x0000000805007824 */ /* 0x000fe200078e0202 */
[----:B------:R-:W-:-:S07]  /*b080*/  SHF.L.U32 R3, R7, 0x1f, RZ ;  /* 0x0000001f07037819 */ /* 0x000fce00000006ff */
.L_x_294:
        /* <DEDUP_REMOVED lines=11> */
.L_x_295:
        /* <DEDUP_REMOVED lines=11> */
.L_x_296:
        /* <DEDUP_REMOVED lines=11> */
.L_x_297:
        /* <DEDUP_REMOVED lines=11> */
.L_x_298:
        /* <DEDUP_REMOVED lines=11> */
.L_x_299:
        /* <DEDUP_REMOVED lines=11> */
.L_x_300:
        /* <DEDUP_REMOVED lines=11> */
.L_x_301:
        /* <DEDUP_REMOVED lines=11> */
.L_x_302:
        /* <DEDUP_REMOVED lines=11> */
.L_x_303:
        /* <DEDUP_REMOVED lines=11> */
.L_x_304:
        /* <DEDUP_REMOVED lines=11> */
.L_x_305:
        /* <DEDUP_REMOVED lines=11> */
.L_x_306:
[----:B--2---:R2:W3:Y:S02]  /*b8d0*/  SYNCS.PHASECHK.TRANS64.TRYWAIT P0, [R5+URZ], R0 ;  /* 0x00000000050075a7 */ /* 0x0044e4000800017f */
[----:B---3--:R-:W-:Y:S05]  /*b8e0*/  @!P0 NANOSLEEP.SYNCS 0x989680 ;  /* 0x009896800000895d */ /* 0x008fea0003900000 */
[----:B------:R-:W3:Y:S02]  /*b8f0*/  @!P0 SYNCS.PHASECHK.TRANS64 P0, [R5+URZ], R0 ;  /* 0x00000000050085a7 */ /* 0x000ee4000800007f */
[----:B---3--:R-:W-:Y:S05]  /*b900*/  @P0 EXIT ;  /* 0x000000000000094d */ /* 0x008fea0003800000 */
[----:B------:R-:W-:Y:S05]  /*b910*/  BRA `(.L_x_306) ;  /* 0xfffffffc00ec7947 */ /* 0x000fea000383ffff */
.L_x_307:
[----:B------:R-:W-:-:S00]  /*b920*/  BRA `(.L_x_307) ;  /* 0xfffffffc00fc7947 */ /* 0x000fc0000383ffff */
[----:B------:R-:W-:-:S00]  /*b930*/  NOP ;  /* 0x0000000000007918 */ /* 0x000fc00000000000 */
        /* <DEDUP_REMOVED lines=12> */
.L_x_308:


//--------------------- .nv.shared._ZN7cutlass13device_kernelINS_4conv6kernel13ConvUniversalINS1_16ConvProblemShapeILNS1_8OperatorE0ELi3EEENS1_10collective14CollectiveConvINS1_46MainloopSm90TmaGmmaWarpSpecializedImplicitGemmILS5_0ELi14ELi3EN4cute5tupleIJNSA_1CILi2EEENSC_ILi1EEESE_EEENS1_36KernelImplicitTmaWarpSpecializedSm90ELi1EEENSB_IJNSC_ILi128EEESI_NSB_IJNSC_ILi64EEEEEEEEENS_12float_e4m3_tESM_NSA_8TiledMMAINSA_8MMA_AtomIJNSA_4SM904GMMA31MMA_64x128x32_F32E4M3E4M3_SS_TNILNSQ_7ScaleInE1ELSS_1EEEEEENSA_6LayoutINSB_IJSE_SE_SE_EEENSB_IJNSC_ILi0EEESX_SX_EEEEENSB_IJNSA_10UnderscoreES10_S10_EEEEENS7_6detail26Sm90ImplicitGemmTileTraitsINSA_20SM90_TMA_LOAD_IM2COLENSA_14ComposedLayoutINSA_7SwizzleILi2ELi4ELi3EEENSA_18smem_ptr_flag_bitsILi8EEENSV_INSB_IJNSB_IJNSC_ILi8EEENSC_ILi16EEEEEENSB_IJSJ_SE_EEENSB_IJSE_NSC_ILi14EEEEEEEEENSB_IJNSB_IJSJ_NSC_ILi512EEEEEENSB_IJSE_SX_EEENSB_IJSX_NSC_ILi8192EEEEEEEEEEEEEvEENS14_INSA_23SM90_TMA_LOAD_MULTICASTES1P_vEEEENS_8epilogue10collective6detail29Sm90TmaWarpSpecializedAdapterINS1V_15DefaultEpilogueISM_NSB_IJNSB_IJllllEEESE_SX_EEES20_NS1U_6thread17LinearCombinationISM_Li1EffLNS21_9ScaleType4KindE0ELNS_15FloatRoundStyleE2ESM_EENS_4gemm15EpilogueDefaultEEEEEvvEEEEvNT_6ParamsE --------------------------
	.section	.nv.shared._ZN7cutlass13device_kernelINS_4conv6kernel13ConvUniversalINS1_16ConvProblemShapeILNS1_8OperatorE0ELi3EEENS1_10collective14CollectiveConvINS1_46MainloopSm90TmaGmmaWarpSpecializedImplicitGemmILS5_0ELi14ELi3EN4cute5tupleIJNSA_1CILi2EEENSC_ILi1EEESE_EEENS1_36KernelImplicitTmaWarpSpecializedSm90ELi1EEENSB_IJNSC_ILi128EEESI_NSB_IJNSC_ILi64EEEEEEEEENS_12float_e4m3_tESM_NSA_8TiledMMAINSA_8MMA_AtomIJNSA_4SM904GMMA31MMA_64x128x32_F32E4M3E4M3_SS_TNILNSQ_7ScaleInE1ELSS_1EEEEEENSA_6LayoutINSB_IJSE_SE_SE_EEENSB_IJNSC_ILi0EEESX_SX_EEEEENSB_IJNSA_10UnderscoreES10_S10_EEEEENS7_6detail26Sm90ImplicitGemmTileTraitsINSA_20SM90_TMA_LOAD_IM2COLENSA_14ComposedLayoutINSA_7SwizzleILi2ELi4ELi3EEENSA_18smem_ptr_flag_bitsILi8EEENSV_INSB_IJNSB_IJNSC_ILi8EEENSC_ILi16EEEEEENSB_IJSJ_SE_EEENSB_IJSE_NSC_ILi14EEEEEEEEENSB_IJNSB_IJSJ_NSC_ILi512EEEEEENSB_IJSE_SX_EEENSB_IJSX_NSC_ILi8192EEEEEEEEEEEEEvEENS14_INSA_23SM90_TMA_LOAD_MULTICASTES1P_vEEEENS_8epilogue10collective6detail29Sm90TmaWarpSpecializedAdapterINS1V_15DefaultEpilogueISM_NSB_IJNSB_IJllllEEESE_SX_EEES20_NS1U_6thread17LinearCombinationISM_Li1EffLNS21_9ScaleType4KindE0ELNS_15FloatRoundStyleE2ESM_EENS_4gemm15EpilogueDefaultEEEEEvvEEEEvNT_6ParamsE,"aw",@nobits
	.sectionflags	@""
	.align	16
	.zero		1024


//--------------------- .nv.shared.reserved.0     --------------------------
	.section	.nv.shared.reserved.0,"aw",@nobits
	.weak		__nv_reservedSMEM_offset_0_alias
	.size		__nv_reservedSMEM_offset_0_alias, 0, 0
	.other		__nv_reservedSMEM_offset_0_alias,@"STO_CUDA_RESERVED_SHARED STV_DEFAULT"
__nv_reservedSMEM_offset_0_alias:
	.zero		0


//--------------------- .nv.global                --------------------------
	.section	.nv.global,"aw",@nobits
.nv.global:
	.type		_ZN39_INTERNAL_e4d71ef3_4_k_cu_6a0a5ea9_29124cute1_E,@object
	.size		_ZN39_INTERNAL_e4d71ef3_4_k_cu_6a0a5ea9_29124cute1_E,(_ZN39_INTERNAL_e4d71ef3_4_k_cu_6a0a5ea9_29124cuda3std3__45__cpo6cbeginE - _ZN39_INTERNAL_e4d71ef3_4_k_cu_6a0a5ea9_29124cute1_E)
_ZN39_INTERNAL_e4d71ef3_4_k_cu_6a0a5ea9_29124cute1_E:
	.zero		1
	.type		_ZN39_INTERNAL_e4d71ef3_4_k_cu_6a0a5ea9_29124cuda3std3__45__cpo6cbeginE,@object
	.size		_ZN39_INTERNAL_e4d71ef3_4_k_cu_6a0a5ea9_29124cuda3std3__45__cpo6cbeginE,(_ZN39_INTERNAL_e4d71ef3_4_k_cu_6a0a5ea9_29124cuda3std3__48in_placeE - _ZN39_INTERNAL_e4d71ef3_4_k_cu_6a0a5ea9_29124cuda3std3__45__cpo6cbeginE)
_ZN39_INTERNAL_e4d71ef3_4_k_cu_6a0a5ea9_29124cuda3std3__45__cpo6cbeginE:
	.zero		1
	.type		_ZN39_INTERNAL_e4d71ef3_4_k_cu_6a0a5ea9_29124cuda3std3__48in_placeE,@object
	.size		_ZN39_INTERNAL_e4d71ef3_4_k_cu_6a0a5ea9_29124cuda3std3__48in_placeE,(_ZN39_INTERNAL_e4d71ef3_4_k_cu_6a0a5ea9_29124cuda3std6ranges3__45__cpo9iter_moveE - _ZN39_INTERNAL_e4d71ef3_4_k_cu_6a0a5ea9_29124cuda3std3__48in_placeE)
_ZN39_INTERNAL_e4d71ef3_4_k_cu_6a0a5ea9_29124cuda3std3__48in_placeE:
	.zero		1
	.type		_ZN39_INTERNAL_e4d71ef3_4_k_cu_6a0a5ea9_29124cuda3std6ranges3__45__cpo9iter_moveE,@object
	.size		_ZN39_INTERNAL_e4d71ef3_4_k_cu_6a0a5ea9_29124cuda3std6ranges3__45__cpo9iter_moveE,(_ZN39_INTERNAL_e4d71ef3_4_k_cu_6a0a5ea9_29124cuda3std3__45__cpo5beginE - _ZN39_INTERNAL_e4d71ef3_4_k_cu_6a0a5ea9_29124cuda3std6ranges3__45__cpo9iter_moveE)
_ZN39_INTERNAL_e4d71ef3_4_k_cu_6a0a5ea9_29124cuda3std6ranges3__45__cpo9iter_moveE:
	.zero		1
	.type		_ZN39_INTERNAL_e4d71ef3_4_k_cu_6a0a5ea9_29124cuda3std3__45__cpo5beginE,@object
	.size		_ZN39_INTERNAL_e4d71ef3_4_k_cu_6a0a5ea9_29124cuda3std3__45__cpo5beginE,(_ZN39_INTERNAL_e4d71ef3_4_k_cu_6a0a5ea9_29124cuda3std3__441_GLOBAL__N__e4d71ef3_4_k_cu_6a0a5ea9_29126ignoreE - _ZN39_INTERNAL_e4d71ef3_4_k_cu_6a0a5ea9_29124cuda3std3__45__cpo5beginE)
_ZN39_INTERNAL_e4d71ef3_4_k_cu_6a0a5ea9_29124cuda3std3__45__cpo5beginE:
	.zero		1
	.type		_ZN39_INTERNAL_e4d71ef3_4_k_cu_6a0a5ea9_29124cuda3std3__441_GLOBAL__N__e4d71ef3_4_k_cu_6a0a5ea9_29126ignoreE,@object
	.size		_ZN39_INTERNAL_e4d71ef3_4_k_cu_6a0a5ea9_29124cuda3std3__441_GLOBAL__N__e4d71ef3_4_k_cu_6a0a5ea9_29126ignoreE,(_ZN39_INTERNAL_e4d71ef3_4_k_cu_6a0a5ea9_29124cute7productE - _ZN39_INTERNAL_e4d71ef3_4_k_cu_6a0a5ea9_29124cuda3std3__441_GLOBAL__N__e4d71ef3_4_k_cu_6a0a5ea9_29126ignoreE)
_ZN39_INTERNAL_e4d71ef3_4_k_cu_6a0a5ea9_29124cuda3std3__441_GLOBAL__N__e4d71ef3_4_k_cu_6a0a5ea9_29126ignoreE:
	.zero		1
	.type		_ZN39_INTERNAL_e4d71ef3_4_k_cu_6a0a5ea9_29124cute7productE,@object
	.size		_ZN39_INTERNAL_e4d71ef3_4_k_cu_6a0a5ea9_29124cute7productE,(_ZN39_INTERNAL_e4d71ef3_4_k_cu_6a0a5ea9_29124cuda3std3__45__cpo3endE - _ZN39_INTERNAL_e4d71ef3_4_k_cu_6a0a5ea9_29124cute7productE)
_ZN39_INTERNAL_e4d71ef3_4_k_cu_6a0a5ea9_29124cute7productE:
	.zero		1
	.type		_ZN39_INTERNAL_e4d71ef3_4_k_cu_6a0a5ea9_29124cuda3std3__45__cpo3endE,@object
	.size		_ZN39_INTERNAL_e4d71ef3_4_k_cu_6a0a5ea9_29124cuda3std3__45__cpo3endE,(_ZN39_INTERNAL_e4d71ef3_4_k_cu_6a0a5ea9_29124cuda3std3__419piecewise_constructE - _ZN39_INTERNAL_e4d71ef3_4_k_cu_6a0a5ea9_29124cuda3std3__45__cpo3endE)
_ZN39_INTERNAL_e4d71ef3_4_k_cu_6a0a5ea9_29124cuda3std3__45__cpo3endE:
	.zero		1
	.type		_ZN39_INTERNAL_e4d71ef3_4_k_cu_6a0a5ea9_29124cuda3std3__419piecewise_constructE,@object
	.size		_ZN39_INTERNAL_e4d71ef3_4_k_cu_6a0a5ea9_29124cuda3std3__419piecewise_constructE,(_ZN39_INTERNAL_e4d71ef3_4_k_cu_6a0a5ea9_29124cuda3std3__45__cpo4cendE - _ZN39_INTERNAL_e4d71ef3_4_k_cu_6a0a5ea9_29124cuda3std3__419piecewise_constructE)
_ZN39_INTERNAL_e4d71ef3_4_k_cu_6a0a5ea9_29124cuda3std3__419piecewise_constructE:
	.zero		1
	.type		_ZN39_INTERNAL_e4d71ef3_4_k_cu_6a0a5ea9_29124cuda3std3__45__cpo4cendE,@object
	.size		_ZN39_INTERNAL_e4d71ef3_4_k_cu_6a0a5ea9_29124cuda3std3__45__cpo4cendE,(_ZN39_INTERNAL_e4d71ef3_4_k_cu_6a0a5ea9_29124cuda3std6ranges3__45__cpo4swapE - _ZN39_INTERNAL_e4d71ef3_4_k_cu_6a0a5ea9_29124cuda3std3__45__cpo4cendE)
_ZN39_INTERNAL_e4d71ef3_4_k_cu_6a0a5ea9_29124cuda3std3__45__cpo4cendE:
	.zero		1
	.type		_ZN39_INTERNAL_e4d71ef3_4_k_cu_6a0a5ea9_29124cuda3std6ranges3__45__cpo4swapE,@object
	.size		_ZN39_INTERNAL_e4d71ef3_4_k_cu_6a0a5ea9_29124cuda3std6ranges3__45__cpo4swapE,(.L_7 - _ZN39_INTERNAL_e4d71ef3_4_k_cu_6a0a5ea9_29124cuda3std6ranges3__45__cpo4swapE)
_ZN39_INTERNAL_e4d71ef3_4_k_cu_6a0a5ea9_29124cuda3std6ranges3__45__cpo4swapE:
	.zero		1
.L_7:


//--------------------- .nv.constant0._ZN7cutlass13device_kernelINS_4conv6kernel13ConvUniversalINS1_16ConvProblemShapeILNS1_8OperatorE0ELi3EEENS1_10collective14CollectiveConvINS1_46MainloopSm90TmaGmmaWarpSpecializedImplicitGemmILS5_0ELi14ELi3EN4cute5tupleIJNSA_1CILi2EEENSC_ILi1EEESE_EEENS1_36KernelImplicitTmaWarpSpecializedSm90ELi1EEENSB_IJNSC_ILi128EEESI_NSB_IJNSC_ILi64EEEEEEEEENS_12float_e4m3_tESM_NSA_8TiledMMAINSA_8MMA_AtomIJNSA_4SM904GMMA31MMA_64x128x32_F32E4M3E4M3_SS_TNILNSQ_7ScaleInE1ELSS_1EEEEEENSA_6LayoutINSB_IJSE_SE_SE_EEENSB_IJNSC_ILi0EEESX_SX_EEEEENSB_IJNSA_10UnderscoreES10_S10_EEEEENS7_6detail26Sm90ImplicitGemmTileTraitsINSA_20SM90_TMA_LOAD_IM2COLENSA_14ComposedLayoutINSA_7SwizzleILi2ELi4ELi3EEENSA_18smem_ptr_flag_bitsILi8EEENSV_INSB_IJNSB_IJNSC_ILi8EEENSC_ILi16EEEEEENSB_IJSJ_SE_EEENSB_IJSE_NSC_ILi14EEEEEEEEENSB_IJNSB_IJSJ_NSC_ILi512EEEEEENSB_IJSE_SX_EEENSB_IJSX_NSC_ILi8192EEEEEEEEEEEEEvEENS14_INSA_23SM90_TMA_LOAD_MULTICASTES1P_vEEEENS_8epilogue10collective6detail29Sm90TmaWarpSpecializedAdapterINS1V_15DefaultEpilogueISM_NSB_IJNSB_IJllllEEESE_SX_EEES20_NS1U_6thread17LinearCombinationISM_Li1EffLNS21_9ScaleType4KindE0ELNS_15FloatRoundStyleE2ESM_EENS_4gemm15EpilogueDefaultEEEEEvvEEEEvNT_6ParamsE --------------------------
	.section	.nv.constant0._ZN7cutlass13device_kernelINS_4conv6kernel13ConvUniversalINS1_16ConvProblemShapeILNS1_8OperatorE0ELi3EEENS1_10collective14CollectiveConvINS1_46MainloopSm90TmaGmmaWarpSpecializedImplicitGemmILS5_0ELi14ELi3EN4cute5tupleIJNSA_1CILi2EEENSC_ILi1EEESE_EEENS1_36KernelImplicitTmaWarpSpecializedSm90ELi1EEENSB_IJNSC_ILi128EEESI_NSB_IJNSC_ILi64EEEEEEEEENS_12float_e4m3_tESM_NSA_8TiledMMAINSA_8MMA_AtomIJNSA_4SM904GMMA31MMA_64x128x32_F32E4M3E4M3_SS_TNILNSQ_7ScaleInE1ELSS_1EEEEEENSA_6LayoutINSB_IJSE_SE_SE_EEENSB_IJNSC_ILi0EEESX_SX_EEEEENSB_IJNSA_10UnderscoreES10_S10_EEEEENS7_6detail26Sm90ImplicitGemmTileTraitsINSA_20SM90_TMA_LOAD_IM2COLENSA_14ComposedLayoutINSA_7SwizzleILi2ELi4ELi3EEENSA_18smem_ptr_flag_bitsILi8EEENSV_INSB_IJNSB_IJNSC_ILi8EEENSC_ILi16EEEEEENSB_IJSJ_SE_EEENSB_IJSE_NSC_ILi14EEEEEEEEENSB_IJNSB_IJSJ_NSC_ILi512EEEEEENSB_IJSE_SX_EEENSB_IJSX_NSC_ILi8192EEEEEEEEEEEEEvEENS14_INSA_23SM90_TMA_LOAD_MULTICASTES1P_vEEEENS_8epilogue10collective6detail29Sm90TmaWarpSpecializedAdapterINS1V_15DefaultEpilogueISM_NSB_IJNSB_IJllllEEESE_SX_EEES20_NS1U_6thread17LinearCombinationISM_Li1EffLNS21_9ScaleType4KindE0ELNS_15FloatRoundStyleE2ESM_EENS_4gemm15EpilogueDefaultEEEEEvvEEEEvNT_6ParamsE,"a",@progbits
	.sectionflags	@""
	.align	4
.nv.constant0._ZN7cutlass13device_kernelINS_4conv6kernel13ConvUniversalINS1_16ConvProblemShapeILNS1_8OperatorE0ELi3EEENS1_10collective14CollectiveConvINS1_46MainloopSm90TmaGmmaWarpSpecializedImplicitGemmILS5_0ELi14ELi3EN4cute5tupleIJNSA_1CILi2EEENSC_ILi1EEESE_EEENS1_36KernelImplicitTmaWarpSpecializedSm90ELi1EEENSB_IJNSC_ILi128EEESI_NSB_IJNSC_ILi64EEEEEEEEENS_12float_e4m3_tESM_NSA_8TiledMMAINSA_8MMA_AtomIJNSA_4SM904GMMA31MMA_64x128x32_F32E4M3E4M3_SS_TNILNSQ_7ScaleInE1ELSS_1EEEEEENSA_6LayoutINSB_IJSE_SE_SE_EEENSB_IJNSC_ILi0EEESX_SX_EEEEENSB_IJNSA_10UnderscoreES10_S10_EEEEENS7_6detail26Sm90ImplicitGemmTileTraitsINSA_20SM90_TMA_LOAD_IM2COLENSA_14ComposedLayoutINSA_7SwizzleILi2ELi4ELi3EEENSA_18smem_ptr_flag_bitsILi8EEENSV_INSB_IJNSB_IJNSC_ILi8EEENSC_ILi16EEEEEENSB_IJSJ_SE_EEENSB_IJSE_NSC_ILi14EEEEEEEEENSB_IJNSB_IJSJ_NSC_ILi512EEEEEENSB_IJSE_SX_EEENSB_IJSX_NSC_ILi8192EEEEEEEEEEEEEvEENS14_INSA_23SM90_TMA_LOAD_MULTICASTES1P_vEEEENS_8epilogue10collective6detail29Sm90TmaWarpSpecializedAdapterINS1V_15DefaultEpilogueISM_NSB_IJNSB_IJllllEEESE_SX_EEES20_NS1U_6thread17LinearCombinationISM_Li1EffLNS21_9ScaleType4KindE0ELNS_15FloatRoundStyleE2ESM_EENS_4gemm15EpilogueDefaultEEEEEvvEEEEvNT_6ParamsE:
	.zero		1664


//--------------------- SYMBOLS --------------------------

	.type		.nv.reservedSmem.offset0,@object
	.size		.nv.reservedSmem.offset0,0x4
